	.target	sm_90a

	.elftype	@"ET_EXEC"


//--------------------- .note.nv.tkinfo           --------------------------
	.section	.note.nv.tkinfo,"",@"SHT_NOTE"
	.sectionflags	@"SHF_NOTE_NV_TKINFO"
	.tkinfo
        /*0018*/ 	.word	0x00000002
        /*0030*/ 	.string	""
        /*0030*/ 	.string	"ptxas"
        /*0030*/ 	.string	"Cuda compilation tools, release 13.0, V13.0.88"
        /*0030*/ 	.string	"Build cuda_13.0.r13.0/compiler.36424714_0"
        /*0030*/ 	.string	"-arch sm_90a -m 64 "



//--------------------- .note.nv.cuinfo           --------------------------
	.section	.note.nv.cuinfo,"",@"SHT_NOTE"
	.sectionflags	@"SHF_NOTE_NV_CUINFO"
        /*0018*/ 	.short	0x0002
        /*001a*/ 	.short	0x005a
        /*001c*/ 	.short	0x0082
	.zero		2


//--------------------- .nv.info                  --------------------------
	.section	.nv.info,"",@"SHT_CUDA_INFO"
	.align	4


	//----- nvinfo : EIATTR_REGCOUNT
	.align		4
        /*0000*/ 	.byte	0x04, 0x2f
        /*0002*/ 	.short	(.L_15 - .L_14)
	.align		4
.L_14:
        /*0004*/ 	.word	index@(_ZN7cutlass13device_kernelINS_4gemm6kernel13GemmUniversalIN4cute5tupleIJiiiiEEENS1_10collective13CollectiveMmaINS1_34MainloopSm90TmaGmmaWarpSpecializedILi3ENS5_IJNS4_1CILi2EEESB_NSA_ILi1EEEEEENS1_35KernelTmaWarpSpecializedCooperativeEEENS5_IJNSA_ILi256EEESG_NSA_ILi128EEEEEENS_10bfloat16_tENS5_IJlSC_lEEESJ_SK_NS4_8TiledMMAINS4_8MMA_AtomIJNS4_4SM904GMMA28MMA_64x256x16_F32BF16BF16_SSILNSO_5MajorE0ELSQ_0ELNSO_7ScaleInE1ELSR_1EEEEEENS4_6LayoutINS5_IJSB_SC_SC_EEENS5_IJSC_NSA_ILi0EEESW_EEEEENS5_IJNS4_10UnderscoreESZ_SZ_EEEEENS4_23SM90_TMA_LOAD_MULTICASTENS4_14ComposedLayoutINS4_7SwizzleILi3ELi4ELi3EEENS4_18smem_ptr_flag_bitsILi16EEENSU_INS5_IJNSA_ILi8EEENSA_ILi64EEEEEENS5_IJS19_SC_EEEEEEEvNS4_8identityES12_S1D_vS1E_EENS_8epilogue10collective6detail29Sm90TmaWarpSpecializedAdapterINS1H_15DefaultEpilogueISJ_SK_SK_NS1G_6thread17LinearCombinationISJ_Li1EffLNS1L_9ScaleType4KindE0ELNS_15FloatRoundStyleE2ESJ_EENS1_15EpilogueDefaultEEEEEvvEEEEvNT_6ParamsE)
        /*0008*/ 	.word	0x000000a8


	//----- nvinfo : EIATTR_FRAME_SIZE
	.align		4
.L_15:
        /*000c*/ 	.byte	0x04, 0x11
        /*000e*/ 	.short	(.L_17 - .L_16)
	.align		4
.L_16:
        /*0010*/ 	.word	index@(_ZN7cutlass13device_kernelINS_4gemm6kernel13GemmUniversalIN4cute5tupleIJiiiiEEENS1_10collective13CollectiveMmaINS1_34MainloopSm90TmaGmmaWarpSpecializedILi3ENS5_IJNS4_1CILi2EEESB_NSA_ILi1EEEEEENS1_35KernelTmaWarpSpecializedCooperativeEEENS5_IJNSA_ILi256EEESG_NSA_ILi128EEEEEENS_10bfloat16_tENS5_IJlSC_lEEESJ_SK_NS4_8TiledMMAINS4_8MMA_AtomIJNS4_4SM904GMMA28MMA_64x256x16_F32BF16BF16_SSILNSO_5MajorE0ELSQ_0ELNSO_7ScaleInE1ELSR_1EEEEEENS4_6LayoutINS5_IJSB_SC_SC_EEENS5_IJSC_NSA_ILi0EEESW_EEEEENS5_IJNS4_10UnderscoreESZ_SZ_EEEEENS4_23SM90_TMA_LOAD_MULTICASTENS4_14ComposedLayoutINS4_7SwizzleILi3ELi4ELi3EEENS4_18smem_ptr_flag_bitsILi16EEENSU_INS5_IJNSA_ILi8EEENSA_ILi64EEEEEENS5_IJS19_SC_EEEEEEEvNS4_8identityES12_S1D_vS1E_EENS_8epilogue10collective6detail29Sm90TmaWarpSpecializedAdapterINS1H_15DefaultEpilogueISJ_SK_SK_NS1G_6thread17LinearCombinationISJ_Li1EffLNS1L_9ScaleType4KindE0ELNS_15FloatRoundStyleE2ESJ_EENS1_15EpilogueDefaultEEEEEvvEEEEvNT_6ParamsE)
        /*0014*/ 	.word	0x00000cf8


	//----- nvinfo : EIATTR_MIN_STACK_SIZE
	.align		4
.L_17:
        /*0018*/ 	.byte	0x04, 0x12
        /*001a*/ 	.short	(.L_19 - .L_18)
	.align		4
.L_18:
        /*001c*/ 	.word	index@(_ZN7cutlass13device_kernelINS_4gemm6kernel13GemmUniversalIN4cute5tupleIJiiiiEEENS1_10collective13CollectiveMmaINS1_34MainloopSm90TmaGmmaWarpSpecializedILi3ENS5_IJNS4_1CILi2EEESB_NSA_ILi1EEEEEENS1_35KernelTmaWarpSpecializedCooperativeEEENS5_IJNSA_ILi256EEESG_NSA_ILi128EEEEEENS_10bfloat16_tENS5_IJlSC_lEEESJ_SK_NS4_8TiledMMAINS4_8MMA_AtomIJNS4_4SM904GMMA28MMA_64x256x16_F32BF16BF16_SSILNSO_5MajorE0ELSQ_0ELNSO_7ScaleInE1ELSR_1EEEEEENS4_6LayoutINS5_IJSB_SC_SC_EEENS5_IJSC_NSA_ILi0EEESW_EEEEENS5_IJNS4_10UnderscoreESZ_SZ_EEEEENS4_23SM90_TMA_LOAD_MULTICASTENS4_14ComposedLayoutINS4_7SwizzleILi3ELi4ELi3EEENS4_18smem_ptr_flag_bitsILi16EEENSU_INS5_IJNSA_ILi8EEENSA_ILi64EEEEEENS5_IJS19_SC_EEEEEEEvNS4_8identityES12_S1D_vS1E_EENS_8epilogue10collective6detail29Sm90TmaWarpSpecializedAdapterINS1H_15DefaultEpilogueISJ_SK_SK_NS1G_6thread17LinearCombinationISJ_Li1EffLNS1L_9ScaleType4KindE0ELNS_15FloatRoundStyleE2ESJ_EENS1_15EpilogueDefaultEEEEEvvEEEEvNT_6ParamsE)
        /*0020*/ 	.word	0x00000cf8
.L_19:


//--------------------- .nv.compat                --------------------------
	.section	.nv.compat,"",@"SHT_CUDA_COMPAT_INFO"
	.align	4
        /*0000*/ 	.byte	0x02, 0x09, 0x01, 0x00, 0x02, 0x02, 0x04, 0x00, 0x02, 0x05, 0x05, 0x00, 0x03, 0x07, 0x01, 0x01
        /*0010*/ 	.byte	0x02, 0x03, 0x01, 0x00, 0x02, 0x06, 0x01, 0x00, 0x04, 0x0b, 0x08, 0x00, 0x00, 0x00, 0x00, 0x00
        /*0020*/ 	.byte	0x00, 0x00, 0x00, 0x00


//--------------------- .nv.info._ZN7cutlass13device_kernelINS_4gemm6kernel13GemmUniversalIN4cute5tupleIJiiiiEEENS1_10collective13CollectiveMmaINS1_34MainloopSm90TmaGmmaWarpSpecializedILi3ENS5_IJNS4_1CILi2EEESB_NSA_ILi1EEEEEENS1_35KernelTmaWarpSpecializedCooperativeEEENS5_IJNSA_ILi256EEESG_NSA_ILi128EEEEEENS_10bfloat16_tENS5_IJlSC_lEEESJ_SK_NS4_8TiledMMAINS4_8MMA_AtomIJNS4_4SM904GMMA28MMA_64x256x16_F32BF16BF16_SSILNSO_5MajorE0ELSQ_0ELNSO_7ScaleInE1ELSR_1EEEEEENS4_6LayoutINS5_IJSB_SC_SC_EEENS5_IJSC_NSA_ILi0EEESW_EEEEENS5_IJNS4_10UnderscoreESZ_SZ_EEEEENS4_23SM90_TMA_LOAD_MULTICASTENS4_14ComposedLayoutINS4_7SwizzleILi3ELi4ELi3EEENS4_18smem_ptr_flag_bitsILi16EEENSU_INS5_IJNSA_ILi8EEENSA_ILi64EEEEEENS5_IJS19_SC_EEEEEEEvNS4_8identityES12_S1D_vS1E_EENS_8epilogue10collective6detail29Sm90TmaWarpSpecializedAdapterINS1H_15DefaultEpilogueISJ_SK_SK_NS1G_6thread17LinearCombinationISJ_Li1EffLNS1L_9ScaleType4KindE0ELNS_15FloatRoundStyleE2ESJ_EENS1_15EpilogueDefaultEEEEEvvEEEEvNT_6ParamsE --------------------------
	.section	.nv.info._ZN7cutlass13device_kernelINS_4gemm6kernel13GemmUniversalIN4cute5tupleIJiiiiEEENS1_10collective13CollectiveMmaINS1_34MainloopSm90TmaGmmaWarpSpecializedILi3ENS5_IJNS4_1CILi2EEESB_NSA_ILi1EEEEEENS1_35KernelTmaWarpSpecializedCooperativeEEENS5_IJNSA_ILi256EEESG_NSA_ILi128EEEEEENS_10bfloat16_tENS5_IJlSC_lEEESJ_SK_NS4_8TiledMMAINS4_8MMA_AtomIJNS4_4SM904GMMA28MMA_64x256x16_F32BF16BF16_SSILNSO_5MajorE0ELSQ_0ELNSO_7ScaleInE1ELSR_1EEEEEENS4_6LayoutINS5_IJSB_SC_SC_EEENS5_IJSC_NSA_ILi0EEESW_EEEEENS5_IJNS4_10UnderscoreESZ_SZ_EEEEENS4_23SM90_TMA_LOAD_MULTICASTENS4_14ComposedLayoutINS4_7SwizzleILi3ELi4ELi3EEENS4_18smem_ptr_flag_bitsILi16EEENSU_INS5_IJNSA_ILi8EEENSA_ILi64EEEEEENS5_IJS19_SC_EEEEEEEvNS4_8identityES12_S1D_vS1E_EENS_8epilogue10collective6detail29Sm90TmaWarpSpecializedAdapterINS1H_15DefaultEpilogueISJ_SK_SK_NS1G_6thread17LinearCombinationISJ_Li1EffLNS1L_9ScaleType4KindE0ELNS_15FloatRoundStyleE2ESJ_EENS1_15EpilogueDefaultEEEEEvvEEEEvNT_6ParamsE,"",@"SHT_CUDA_INFO"
	.sectionflags	@""
	.align	4


	//----- nvinfo : EIATTR_CUDA_API_VERSION
	.align		4
        /*0000*/ 	.byte	0x04, 0x37
        /*0002*/ 	.short	(.L_21 - .L_20)
.L_20:
        /*0004*/ 	.word	0x00000082


	//----- nvinfo : EIATTR_KPARAM_INFO
	.align		4
.L_21:
        /*0008*/ 	.byte	0x04, 0x17
        /*000a*/ 	.short	(.L_23 - .L_22)
.L_22:
        /*000c*/ 	.word	0x00000000
        /*0010*/ 	.short	0x0000
        /*0012*/ 	.short	0x0070
        /*0014*/ 	.byte	0x00, 0xf0, 0x01, 0x10


	//----- nvinfo : EIATTR_SPARSE_MMA_MASK
	.align		4
.L_23:
        /*0018*/ 	.byte	0x03, 0x50
        /*001a*/ 	.short	0x0000


	//----- nvinfo : EIATTR_MAXREG_COUNT
	.align		4
        /*001c*/ 	.byte	0x03, 0x1b
        /*001e*/ 	.short	0x00a8


	//----- nvinfo : EIATTR_NUM_BARRIERS
	.align		4
        /*0020*/ 	.byte	0x02, 0x4c
        /*0022*/ 	.byte	0x01
	.zero		1


	//----- nvinfo : EIATTR_EXTERNS
	.align		4
        /*0024*/ 	.byte	0x04, 0x0f
        /*0026*/ 	.short	(.L_25 - .L_24)


	//   ....[0]....
	.align		4
.L_24:
        /*0028*/ 	.word	index@(__assertfail)


	//----- nvinfo : EIATTR_ANNOTATIONS
	.align		4
.L_25:
        /*002c*/ 	.byte	0x04, 0x55
        /*002e*/ 	.short	(.L_27 - .L_26)


	//   ....[0]....
.L_26:
        /*0030*/ 	.word	0x00000001
        /*0034*/ 	.byte	0xe0, 0x09, 0x00, 0x00, 0x01, 0x00, 0x00, 0x00, 0xf0, 0x09, 0x00, 0x00, 0x01, 0x00, 0x00, 0x00
        /* <DEDUP_REMOVED lines=1385> */
        /*56d4*/ 	.byte	0x30, 0x32, 0x02, 0x00, 0x01, 0x00, 0x00, 0x00, 0x50, 0x32, 0x02, 0x00


	//----- nvinfo : EIATTR_MERCURY_ISA_VERSION
	.align		4
.L_27:
        /*56e0*/ 	.byte	0x03, 0x5f
        /*56e2*/ 	.short	0x0101


	//----- nvinfo : EIATTR_INT_WARP_WIDE_INSTR_OFFSETS
	.align		4
        /*56e4*/ 	.byte	0x04, 0x31
        /*56e6*/ 	.short	(.L_29 - .L_28)


	//   ....[0]....
.L_28:
        /*56e8*/ 	.word	0x00000560


	//   ....[1]....
        /*56ec*/ 	.word	0x00000570


	//   ....[2]....
        /*56f0*/ 	.word	0x000006e0


	//----- nvinfo : EIATTR_COOP_GROUP_MASK_REGIDS
	.align		4
.L_29:
        /*56f4*/ 	.byte	0x04, 0x29
        /*56f6*/ 	.short	(.L_31 - .L_30)


	//   ....[0]....
.L_30:
        /*56f8*/ 	.word	0xffffffff


	//   ....[1]....
        /*56fc*/ 	.word	0xffffffff


	//   ....[2]....
        /*5700*/ 	.word	0xffffffff


	//   ....[3]....
        /*5704*/ 	.word	0xffffffff


	//   ....[4]....
        /*5708*/ 	.word	0xffffffff


	//   ....[5]....
        /*570c*/ 	.word	0xffffffff


	//----- nvinfo : EIATTR_COOP_GROUP_INSTR_OFFSETS
	.align		4
.L_31:
        /*5710*/ 	.byte	0x04, 0x28
        /*5712*/ 	.short	(.L_33 - .L_32)


	//   ....[0]....
.L_32:
        /*5714*/ 	.word	0x00000070


	//   ....[1]....
        /*5718*/ 	.word	0x00000080


	//   ....[2]....
        /*571c*/ 	.word	0x000001a0


	//   ....[3]....
        /*5720*/ 	.word	0x000003b0


	//   ....[4]....
        /*5724*/ 	.word	0x00000820


	//   ....[5]....
        /*5728*/ 	.word	0x000013f0


	//----- nvinfo : EIATTR_REG_RECONFIG
	.align		4
.L_33:
        /*572c*/ 	.byte	0x01, 0x54
	.zero		2


	//----- nvinfo : EIATTR_SYSCALL_OFFSETS
	.align		4
        /*5730*/ 	.byte	0x04, 0x46
        /*5732*/ 	.short	(.L_35 - .L_34)


	//   ....[0]....
.L_34:
        /*5734*/ 	.word	0x000015a0


	//----- nvinfo : EIATTR_MBARRIER_INSTR_OFFSETS
	.align		4
.L_35:
        /*5738*/ 	.byte	0x04, 0x39
        /*573a*/ 	.short	(.L_37 - .L_36)


	//   ....[0]....
.L_36:
        /*573c*/ 	.word	0x00000320
        /*5740*/ 	.word	0x000000ff
        /*5744*/ 	.word	0x00000000
        /*5748*/ 	.short	0x0100
        /*574a*/ 	.byte	0x08
	.zero		1


	//   ....[1]....
        /*574c*/ 	.word	0x00000330
        /*5750*/ 	.word	0x000000ff
        /*5754*/ 	.word	0x00000018
        /*5758*/ 	.short	0x0100
        /*575a*/ 	.byte	0x08
	.zero		1


	//   ....[2]....
        /*575c*/ 	.word	0x00000340
        /*5760*/ 	.word	0x000000ff
        /*5764*/ 	.word	0x00000008
        /*5768*/ 	.short	0x0100
        /*576a*/ 	.byte	0x08
	.zero		1


	//   ....[3]....
        /*576c*/ 	.word	0x00000350
        /*5770*/ 	.word	0x000000ff
        /*5774*/ 	.word	0x00000020
        /*5778*/ 	.short	0x0100
        /*577a*/ 	.byte	0x08
	.zero		1


	//   ....[4]....
        /*577c*/ 	.word	0x00000360
        /*5780*/ 	.word	0x000000ff
        /*5784*/ 	.word	0x00000010
        /*5788*/ 	.short	0x0100
        /*578a*/ 	.byte	0x08
	.zero		1


	//   ....[5]....
        /*578c*/ 	.word	0x00000370
        /*5790*/ 	.word	0x000000ff
        /*5794*/ 	.word	0x00000028
        /*5798*/ 	.short	0x0100
        /*579a*/ 	.byte	0x08
	.zero		1


	//   ....[6]....
        /*579c*/ 	.word	0x00000750
        /*57a0*/ 	.word	0x000000ff
        /*57a4*/ 	.word	0x00000040
        /*57a8*/ 	.short	0x0100
        /*57aa*/ 	.byte	0x06
	.zero		1


	//   ....[7]....
        /*57ac*/ 	.word	0x00000780
        /*57b0*/ 	.word	0x000000ff
        /*57b4*/ 	.word	0x00000048
        /*57b8*/ 	.short	0x0100
        /*57ba*/ 	.byte	0x06
	.zero		1


	//   ....[8]....
        /*57bc*/ 	.word	0x00001680
        /*57c0*/ 	.word	0x00000004
        /*57c4*/ 	.word	0x00000000
        /*57c8*/ 	.short	0x010a
        /*57ca*/ 	.byte	0x3f
	.zero		1


	//   ....[9]....
        /*57cc*/ 	.word	0x000016c0
        /*57d0*/ 	.word	0x00000004
        /*57d4*/ 	.word	0x00000000
        /*57d8*/ 	.short	0x010a
        /*57da*/ 	.byte	0x3f
	.zero		1


	//   ....[10]....
        /*57dc*/ 	.word	0x00008d00
        /*57e0*/ 	.word	0x00000003
        /*57e4*/ 	.word	0x00000000
        /*57e8*/ 	.short	0x010a
        /*57ea*/ 	.byte	0x3f
	.zero		1


	//   ....[11]....
        /*57ec*/ 	.word	0x00008d40
        /*57f0*/ 	.word	0x00000003
        /*57f4*/ 	.word	0x00000000
        /*57f8*/ 	.short	0x010a
        /*57fa*/ 	.byte	0x3f
	.zero		1


	//   ....[12]....
        /*57fc*/ 	.word	0x00010e00
        /*5800*/ 	.word	0x00000003
        /*5804*/ 	.word	0x00000000
        /*5808*/ 	.short	0x0101
        /*580a*/ 	.byte	0x3f
	.zero		1


	//   ....[13]....
        /*580c*/ 	.word	0x00011030
        /*5810*/ 	.word	0x00000000
        /*5814*/ 	.word	0x00000000
        /*5818*/ 	.short	0x0101
        /*581a*/ 	.byte	0x3f
	.zero		1


	//   ....[14]....
        /*581c*/ 	.word	0x00022cf0
        /*5820*/ 	.word	0x0000000c
        /*5824*/ 	.word	0x00000018
        /*5828*/ 	.short	0x010a
        /*582a*/ 	.byte	0x3f
	.zero		1


	//   ....[15]....
        /*582c*/ 	.word	0x00023150
        /*5830*/ 	.word	0x00000002
        /*5834*/ 	.word	0x00000048
        /*5838*/ 	.short	0x0101
        /*583a*/ 	.byte	0x3f
	.zero		1


	//   ....[16]....
        /*583c*/ 	.word	0x00023950
        /*5840*/ 	.word	0x00000004
        /*5844*/ 	.word	0x00000000
        /*5848*/ 	.short	0x010a
        /*584a*/ 	.byte	0x3f
	.zero		1


	//   ....[17]....
        /*584c*/ 	.word	0x000239e0
        /*5850*/ 	.word	0x00000003
        /*5854*/ 	.word	0x00000000
        /*5858*/ 	.short	0x010a
        /*585a*/ 	.byte	0x3f
	.zero		1


	//   ....[18]....
        /*585c*/ 	.word	0x00023a70
        /*5860*/ 	.word	0x00000003
        /*5864*/ 	.word	0x00000000
        /*5868*/ 	.short	0x010a
        /*586a*/ 	.byte	0x3f
	.zero		1


	//   ....[19]....
        /*586c*/ 	.word	0x00023ad0
        /*5870*/ 	.word	0x00000004
        /*5874*/ 	.word	0x00000000
        /*5878*/ 	.short	0x010a
        /*587a*/ 	.byte	0x3f
	.zero		1


	//   ....[20]....
        /*587c*/ 	.word	0x00023b20
        /*5880*/ 	.word	0x00000003
        /*5884*/ 	.word	0x00000000
        /*5888*/ 	.short	0x010a
        /*588a*/ 	.byte	0x3f
	.zero		1


	//   ....[21]....
        /*588c*/ 	.word	0x00023bf0
        /*5890*/ 	.word	0x0000000c
        /*5894*/ 	.word	0x00000018
        /*5898*/ 	.short	0x010a
        /*589a*/ 	.byte	0x3f
	.zero		1


	//   ....[22]....
        /*589c*/ 	.word	0x00023cc0
        /*58a0*/ 	.word	0x00000004
        /*58a4*/ 	.word	0x00000000
        /*58a8*/ 	.short	0x010a
        /*58aa*/ 	.byte	0x3f
	.zero		1


	//   ....[23]....
        /*58ac*/ 	.word	0x00023d10
        /*58b0*/ 	.word	0x00000003
        /*58b4*/ 	.word	0x00000000
        /*58b8*/ 	.short	0x010a
        /*58ba*/ 	.byte	0x3f
	.zero		1


	//----- nvinfo : EIATTR_NUM_MBARRIERS
	.align		4
.L_37:
        /*58bc*/ 	.byte	0x03, 0x38
        /*58be*/ 	.short	0x0008


	//----- nvinfo : EIATTR_EXIT_INSTR_OFFSETS
	.align		4
        /*58c0*/ 	.byte	0x04, 0x1c
        /*58c2*/ 	.short	(.L_39 - .L_38)


	//   ....[0]....
.L_38:
        /*58c4*/ 	.word	0x00000a80


	//   ....[1]....
        /*58c8*/ 	.word	0x00001310


	//   ....[2]....
        /*58cc*/ 	.word	0x00022280


	//   ....[3]....
        /*58d0*/ 	.word	0x000228a0


	//   ....[4]....
        /*58d4*/ 	.word	0x00023ac0


	//----- nvinfo : EIATTR_MAX_THREADS
	.align		4
.L_39:
        /*58d8*/ 	.byte	0x04, 0x05
        /*58da*/ 	.short	(.L_41 - .L_40)
.L_40:
        /*58dc*/ 	.word	0x00000180
        /*58e0*/ 	.word	0x00000001
        /*58e4*/ 	.word	0x00000001


	//----- nvinfo : EIATTR_CRS_STACK_SIZE
	.align		4
.L_41:
        /*58e8*/ 	.byte	0x04, 0x1e
        /*58ea*/ 	.short	(.L_43 - .L_42)
.L_42:
        /*58ec*/ 	.word	0x00000000


	//----- nvinfo : EIATTR_CBANK_PARAM_SIZE
	.align		4
.L_43:
        /*58f0*/ 	.byte	0x03, 0x19
        /*58f2*/ 	.short	0x0470


	//----- nvinfo : EIATTR_PARAM_CBANK
	.align		4
        /*58f4*/ 	.byte	0x04, 0x0a
        /*58f6*/ 	.short	(.L_45 - .L_44)
	.align		4
.L_44:
        /*58f8*/ 	.word	index@(.nv.constant0._ZN7cutlass13device_kernelINS_4gemm6kernel13GemmUniversalIN4cute5tupleIJiiiiEEENS1_10collective13CollectiveMmaINS1_34MainloopSm90TmaGmmaWarpSpecializedILi3ENS5_IJNS4_1CILi2EEESB_NSA_ILi1EEEEEENS1_35KernelTmaWarpSpecializedCooperativeEEENS5_IJNSA_ILi256EEESG_NSA_ILi128EEEEEENS_10bfloat16_tENS5_IJlSC_lEEESJ_SK_NS4_8TiledMMAINS4_8MMA_AtomIJNS4_4SM904GMMA28MMA_64x256x16_F32BF16BF16_SSILNSO_5MajorE0ELSQ_0ELNSO_7ScaleInE1ELSR_1EEEEEENS4_6LayoutINS5_IJSB_SC_SC_EEENS5_IJSC_NSA_ILi0EEESW_EEEEENS5_IJNS4_10UnderscoreESZ_SZ_EEEEENS4_23SM90_TMA_LOAD_MULTICASTENS4_14ComposedLayoutINS4_7SwizzleILi3ELi4ELi3EEENS4_18smem_ptr_flag_bitsILi16EEENSU_INS5_IJNSA_ILi8EEENSA_ILi64EEEEEENS5_IJS19_SC_EEEEEEEvNS4_8identityES12_S1D_vS1E_EENS_8epilogue10collective6detail29Sm90TmaWarpSpecializedAdapterINS1H_15DefaultEpilogueISJ_SK_SK_NS1G_6thread17LinearCombinationISJ_Li1EffLNS1L_9ScaleType4KindE0ELNS_15FloatRoundStyleE2ESJ_EENS1_15EpilogueDefaultEEEEEvvEEEEvNT_6ParamsE)
        /*58fc*/ 	.short	0x0210
        /*58fe*/ 	.short	0x0470


	//----- nvinfo : EIATTR_SW_WAR
	.align		4
.L_45:
        /*5900*/ 	.byte	0x04, 0x36
        /*5902*/ 	.short	(.L_47 - .L_46)
.L_46:
        /*5904*/ 	.word	0x00000008
.L_47:


//--------------------- .nv.callgraph             --------------------------
	.section	.nv.callgraph,"",@"SHT_CUDA_CALLGRAPH"
	.align	4
	.sectionentsize	8
	.align		4
        /*0000*/ 	.word	0x00000000
	.align		4
        /*0004*/ 	.word	0xffffffff
	.align		4
        /*0008*/ 	.word	index@(_ZN7cutlass13device_kernelINS_4gemm6kernel13GemmUniversalIN4cute5tupleIJiiiiEEENS1_10collective13CollectiveMmaINS1_34MainloopSm90TmaGmmaWarpSpecializedILi3ENS5_IJNS4_1CILi2EEESB_NSA_ILi1EEEEEENS1_35KernelTmaWarpSpecializedCooperativeEEENS5_IJNSA_ILi256EEESG_NSA_ILi128EEEEEENS_10bfloat16_tENS5_IJlSC_lEEESJ_SK_NS4_8TiledMMAINS4_8MMA_AtomIJNS4_4SM904GMMA28MMA_64x256x16_F32BF16BF16_SSILNSO_5MajorE0ELSQ_0ELNSO_7ScaleInE1ELSR_1EEEEEENS4_6LayoutINS5_IJSB_SC_SC_EEENS5_IJSC_NSA_ILi0EEESW_EEEEENS5_IJNS4_10UnderscoreESZ_SZ_EEEEENS4_23SM90_TMA_LOAD_MULTICASTENS4_14ComposedLayoutINS4_7SwizzleILi3ELi4ELi3EEENS4_18smem_ptr_flag_bitsILi16EEENSU_INS5_IJNSA_ILi8EEENSA_ILi64EEEEEENS5_IJS19_SC_EEEEEEEvNS4_8identityES12_S1D_vS1E_EENS_8epilogue10collective6detail29Sm90TmaWarpSpecializedAdapterINS1H_15DefaultEpilogueISJ_SK_SK_NS1G_6thread17LinearCombinationISJ_Li1EffLNS1L_9ScaleType4KindE0ELNS_15FloatRoundStyleE2ESJ_EENS1_15EpilogueDefaultEEEEEvvEEEEvNT_6ParamsE)
	.align		4
        /*000c*/ 	.word	index@(__assertfail)
	.align		4
        /*0010*/ 	.word	0x00000000
	.align		4
        /*0014*/ 	.word	0xfffffffe
	.align		4
        /*0018*/ 	.word	0x00000000
	.align		4
        /*001c*/ 	.word	0xfffffffd
	.align		4
        /*0020*/ 	.word	0x00000000
	.align		4
        /*0024*/ 	.word	0xfffffffc


//--------------------- .nv.constant4             --------------------------
	.section	.nv.constant4,"a",@progbits
	.align	8
	.align		8
.nv.constant4:
        /*0000*/ 	.dword	__assertfail
	.align		8
        /*0008*/ 	.dword	__unnamed_1
	.align		8
        /*0010*/ 	.dword	_ZN39_INTERNAL_d18c6faf_4_k_cu_bae8d26e_37324cuda3std3__45__cpo5beginE
	.align		8
        /*0018*/ 	.dword	_ZN39_INTERNAL_d18c6faf_4_k_cu_bae8d26e_37324cuda3std3__45__cpo3endE
	.align		8
        /*0020*/ 	.dword	_ZN39_INTERNAL_d18c6faf_4_k_cu_bae8d26e_37324cuda3std3__45__cpo6cbeginE
	.align		8
        /*0028*/ 	.dword	_ZN39_INTERNAL_d18c6faf_4_k_cu_bae8d26e_37324cuda3std3__45__cpo4cendE
	.align		8
        /*0030*/ 	.dword	_ZN39_INTERNAL_d18c6faf_4_k_cu_bae8d26e_37324cuda3std3__441_GLOBAL__N__d18c6faf_4_k_cu_bae8d26e_37326ignoreE
	.align		8
        /*0038*/ 	.dword	_ZN39_INTERNAL_d18c6faf_4_k_cu_bae8d26e_37324cuda3std3__419piecewise_constructE
	.align		8
        /*0040*/ 	.dword	_ZN39_INTERNAL_d18c6faf_4_k_cu_bae8d26e_37324cuda3std3__48in_placeE
	.align		8
        /*0048*/ 	.dword	_ZN39_INTERNAL_d18c6faf_4_k_cu_bae8d26e_37324cuda3std6ranges3__45__cpo4swapE
	.align		8
        /*0050*/ 	.dword	_ZN39_INTERNAL_d18c6faf_4_k_cu_bae8d26e_37324cuda3std6ranges3__45__cpo9iter_moveE
	.align		8
        /*0058*/ 	.dword	_ZN39_INTERNAL_d18c6faf_4_k_cu_bae8d26e_37324cute7productE
	.align		8
        /*0060*/ 	.dword	_ZN39_INTERNAL_d18c6faf_4_k_cu_bae8d26e_37324cute1_E
	.align		8
        /*0068*/ 	.dword	$str$22
	.align		8
        /*0070*/ 	.dword	$str$23


//--------------------- .text._ZN7cutlass13device_kernelINS_4gemm6kernel13GemmUniversalIN4cute5tupleIJiiiiEEENS1_10collective13CollectiveMmaINS1_34MainloopSm90TmaGmmaWarpSpecializedILi3ENS5_IJNS4_1CILi2EEESB_NSA_ILi1EEEEEENS1_35KernelTmaWarpSpecializedCooperativeEEENS5_IJNSA_ILi256EEESG_NSA_ILi128EEEEEENS_10bfloat16_tENS5_IJlSC_lEEESJ_SK_NS4_8TiledMMAINS4_8MMA_AtomIJNS4_4SM904GMMA28MMA_64x256x16_F32BF16BF16_SSILNSO_5MajorE0ELSQ_0ELNSO_7ScaleInE1ELSR_1EEEEEENS4_6LayoutINS5_IJSB_SC_SC_EEENS5_IJSC_NSA_ILi0EEESW_EEEEENS5_IJNS4_10UnderscoreESZ_SZ_EEEEENS4_23SM90_TMA_LOAD_MULTICASTENS4_14ComposedLayoutINS4_7SwizzleILi3ELi4ELi3EEENS4_18smem_ptr_flag_bitsILi16EEENSU_INS5_IJNSA_ILi8EEENSA_ILi64EEEEEENS5_IJS19_SC_EEEEEEEvNS4_8identityES12_S1D_vS1E_EENS_8epilogue10collective6detail29Sm90TmaWarpSpecializedAdapterINS1H_15DefaultEpilogueISJ_SK_SK_NS1G_6thread17LinearCombinationISJ_Li1EffLNS1L_9ScaleType4KindE0ELNS_15FloatRoundStyleE2ESJ_EENS1_15EpilogueDefaultEEEEEvvEEEEvNT_6ParamsE --------------------------
	.section	.text._ZN7cutlass13device_kernelINS_4gemm6kernel13GemmUniversalIN4cute5tupleIJiiiiEEENS1_10collective13CollectiveMmaINS1_34MainloopSm90TmaGmmaWarpSpecializedILi3ENS5_IJNS4_1CILi2EEESB_NSA_ILi1EEEEEENS1_35KernelTmaWarpSpecializedCooperativeEEENS5_IJNSA_ILi256EEESG_NSA_ILi128EEEEEENS_10bfloat16_tENS5_IJlSC_lEEESJ_SK_NS4_8TiledMMAINS4_8MMA_AtomIJNS4_4SM904GMMA28MMA_64x256x16_F32BF16BF16_SSILNSO_5MajorE0ELSQ_0ELNSO_7ScaleInE1ELSR_1EEEEEENS4_6LayoutINS5_IJSB_SC_SC_EEENS5_IJSC_NSA_ILi0EEESW_EEEEENS5_IJNS4_10UnderscoreESZ_SZ_EEEEENS4_23SM90_TMA_LOAD_MULTICASTENS4_14ComposedLayoutINS4_7SwizzleILi3ELi4ELi3EEENS4_18smem_ptr_flag_bitsILi16EEENSU_INS5_IJNSA_ILi8EEENSA_ILi64EEEEEENS5_IJS19_SC_EEEEEEEvNS4_8identityES12_S1D_vS1E_EENS_8epilogue10collective6detail29Sm90TmaWarpSpecializedAdapterINS1H_15DefaultEpilogueISJ_SK_SK_NS1G_6thread17LinearCombinationISJ_Li1EffLNS1L_9ScaleType4KindE0ELNS_15FloatRoundStyleE2ESJ_EENS1_15EpilogueDefaultEEEEEvvEEEEvNT_6ParamsE,"ax",@progbits
	.align	128
.text._ZN7cutlass13device_kernelINS_4gemm6kernel13GemmUniversalIN4cute5tupleIJiiiiEEENS1_10collective13CollectiveMmaINS1_34MainloopSm90TmaGmmaWarpSpecializedILi3ENS5_IJNS4_1CILi2EEESB_NSA_ILi1EEEEEENS1_35KernelTmaWarpSpecializedCooperativeEEENS5_IJNSA_ILi256EEESG_NSA_ILi128EEEEEENS_10bfloat16_tENS5_IJlSC_lEEESJ_SK_NS4_8TiledMMAINS4_8MMA_AtomIJNS4_4SM904GMMA28MMA_64x256x16_F32BF16BF16_SSILNSO_5MajorE0ELSQ_0ELNSO_7ScaleInE1ELSR_1EEEEEENS4_6LayoutINS5_IJSB_SC_SC_EEENS5_IJSC_NSA_ILi0EEESW_EEEEENS5_IJNS4_10UnderscoreESZ_SZ_EEEEENS4_23SM90_TMA_LOAD_MULTICASTENS4_14ComposedLayoutINS4_7SwizzleILi3ELi4ELi3EEENS4_18smem_ptr_flag_bitsILi16EEENSU_INS5_IJNSA_ILi8EEENSA_ILi64EEEEEENS5_IJS19_SC_EEEEEEEvNS4_8identityES12_S1D_vS1E_EENS_8epilogue10collective6detail29Sm90TmaWarpSpecializedAdapterINS1H_15DefaultEpilogueISJ_SK_SK_NS1G_6thread17LinearCombinationISJ_Li1EffLNS1L_9ScaleType4KindE0ELNS_15FloatRoundStyleE2ESJ_EENS1_15EpilogueDefaultEEEEEvvEEEEvNT_6ParamsE:
        .type           _ZN7cutlass13device_kernelINS_4gemm6kernel13GemmUniversalIN4cute5tupleIJiiiiEEENS1_10collective13CollectiveMmaINS1_34MainloopSm90TmaGmmaWarpSpecializedILi3ENS5_IJNS4_1CILi2EEESB_NSA_ILi1EEEEEENS1_35KernelTmaWarpSpecializedCooperativeEEENS5_IJNSA_ILi256EEESG_NSA_ILi128EEEEEENS_10bfloat16_tENS5_IJlSC_lEEESJ_SK_NS4_8TiledMMAINS4_8MMA_AtomIJNS4_4SM904GMMA28MMA_64x256x16_F32BF16BF16_SSILNSO_5MajorE0ELSQ_0ELNSO_7ScaleInE1ELSR_1EEEEEENS4_6LayoutINS5_IJSB_SC_SC_EEENS5_IJSC_NSA_ILi0EEESW_EEEEENS5_IJNS4_10UnderscoreESZ_SZ_EEEEENS4_23SM90_TMA_LOAD_MULTICASTENS4_14ComposedLayoutINS4_7SwizzleILi3ELi4ELi3EEENS4_18smem_ptr_flag_bitsILi16EEENSU_INS5_IJNSA_ILi8EEENSA_ILi64EEEEEENS5_IJS19_SC_EEEEEEEvNS4_8identityES12_S1D_vS1E_EENS_8epilogue10collective6detail29Sm90TmaWarpSpecializedAdapterINS1H_15DefaultEpilogueISJ_SK_SK_NS1G_6thread17LinearCombinationISJ_Li1EffLNS1L_9ScaleType4KindE0ELNS_15FloatRoundStyleE2ESJ_EENS1_15EpilogueDefaultEEEEEvvEEEEvNT_6ParamsE,@function
        .size           _ZN7cutlass13device_kernelINS_4gemm6kernel13GemmUniversalIN4cute5tupleIJiiiiEEENS1_10collective13CollectiveMmaINS1_34MainloopSm90TmaGmmaWarpSpecializedILi3ENS5_IJNS4_1CILi2EEESB_NSA_ILi1EEEEEENS1_35KernelTmaWarpSpecializedCooperativeEEENS5_IJNSA_ILi256EEESG_NSA_ILi128EEEEEENS_10bfloat16_tENS5_IJlSC_lEEESJ_SK_NS4_8TiledMMAINS4_8MMA_AtomIJNS4_4SM904GMMA28MMA_64x256x16_F32BF16BF16_SSILNSO_5MajorE0ELSQ_0ELNSO_7ScaleInE1ELSR_1EEEEEENS4_6LayoutINS5_IJSB_SC_SC_EEENS5_IJSC_NSA_ILi0EEESW_EEEEENS5_IJNS4_10UnderscoreESZ_SZ_EEEEENS4_23SM90_TMA_LOAD_MULTICASTENS4_14ComposedLayoutINS4_7SwizzleILi3ELi4ELi3EEENS4_18smem_ptr_flag_bitsILi16EEENSU_INS5_IJNSA_ILi8EEENSA_ILi64EEEEEENS5_IJS19_SC_EEEEEEEvNS4_8identityES12_S1D_vS1E_EENS_8epilogue10collective6detail29Sm90TmaWarpSpecializedAdapterINS1H_15DefaultEpilogueISJ_SK_SK_NS1G_6thread17LinearCombinationISJ_Li1EffLNS1L_9ScaleType4KindE0ELNS_15FloatRoundStyleE2ESJ_EENS1_15EpilogueDefaultEEEEEvvEEEEvNT_6ParamsE,(.L_x_579 - _ZN7cutlass13device_kernelINS_4gemm6kernel13GemmUniversalIN4cute5tupleIJiiiiEEENS1_10collective13CollectiveMmaINS1_34MainloopSm90TmaGmmaWarpSpecializedILi3ENS5_IJNS4_1CILi2EEESB_NSA_ILi1EEEEEENS1_35KernelTmaWarpSpecializedCooperativeEEENS5_IJNSA_ILi256EEESG_NSA_ILi128EEEEEENS_10bfloat16_tENS5_IJlSC_lEEESJ_SK_NS4_8TiledMMAINS4_8MMA_AtomIJNS4_4SM904GMMA28MMA_64x256x16_F32BF16BF16_SSILNSO_5MajorE0ELSQ_0ELNSO_7ScaleInE1ELSR_1EEEEEENS4_6LayoutINS5_IJSB_SC_SC_EEENS5_IJSC_NSA_ILi0EEESW_EEEEENS5_IJNS4_10UnderscoreESZ_SZ_EEEEENS4_23SM90_TMA_LOAD_MULTICASTENS4_14ComposedLayoutINS4_7SwizzleILi3ELi4ELi3EEENS4_18smem_ptr_flag_bitsILi16EEENSU_INS5_IJNSA_ILi8EEENSA_ILi64EEEEEENS5_IJS19_SC_EEEEEEEvNS4_8identityES12_S1D_vS1E_EENS_8epilogue10collective6detail29Sm90TmaWarpSpecializedAdapterINS1H_15DefaultEpilogueISJ_SK_SK_NS1G_6thread17LinearCombinationISJ_Li1EffLNS1L_9ScaleType4KindE0ELNS_15FloatRoundStyleE2ESJ_EENS1_15EpilogueDefaultEEEEEvvEEEEvNT_6ParamsE)
        .other          _ZN7cutlass13device_kernelINS_4gemm6kernel13GemmUniversalIN4cute5tupleIJiiiiEEENS1_10collective13CollectiveMmaINS1_34MainloopSm90TmaGmmaWarpSpecializedILi3ENS5_IJNS4_1CILi2EEESB_NSA_ILi1EEEEEENS1_35KernelTmaWarpSpecializedCooperativeEEENS5_IJNSA_ILi256EEESG_NSA_ILi128EEEEEENS_10bfloat16_tENS5_IJlSC_lEEESJ_SK_NS4_8TiledMMAINS4_8MMA_AtomIJNS4_4SM904GMMA28MMA_64x256x16_F32BF16BF16_SSILNSO_5MajorE0ELSQ_0ELNSO_7ScaleInE1ELSR_1EEEEEENS4_6LayoutINS5_IJSB_SC_SC_EEENS5_IJSC_NSA_ILi0EEESW_EEEEENS5_IJNS4_10UnderscoreESZ_SZ_EEEEENS4_23SM90_TMA_LOAD_MULTICASTENS4_14ComposedLayoutINS4_7SwizzleILi3ELi4ELi3EEENS4_18smem_ptr_flag_bitsILi16EEENSU_INS5_IJNSA_ILi8EEENSA_ILi64EEEEEENS5_IJS19_SC_EEEEEEEvNS4_8identityES12_S1D_vS1E_EENS_8epilogue10collective6detail29Sm90TmaWarpSpecializedAdapterINS1H_15DefaultEpilogueISJ_SK_SK_NS1G_6thread17LinearCombinationISJ_Li1EffLNS1L_9ScaleType4KindE0ELNS_15FloatRoundStyleE2ESJ_EENS1_15EpilogueDefaultEEEEEvvEEEEvNT_6ParamsE,@"STO_CUDA_ENTRY STV_DEFAULT"
_ZN7cutlass13device_kernelINS_4gemm6kernel13GemmUniversalIN4cute5tupleIJiiiiEEENS1_10collective13CollectiveMmaINS1_34MainloopSm90TmaGmmaWarpSpecializedILi3ENS5_IJNS4_1CILi2EEESB_NSA_ILi1EEEEEENS1_35KernelTmaWarpSpecializedCooperativeEEENS5_IJNSA_ILi256EEESG_NSA_ILi128EEEEEENS_10bfloat16_tENS5_IJlSC_lEEESJ_SK_NS4_8TiledMMAINS4_8MMA_AtomIJNS4_4SM904GMMA28MMA_64x256x16_F32BF16BF16_SSILNSO_5MajorE0ELSQ_0ELNSO_7ScaleInE1ELSR_1EEEEEENS4_6LayoutINS5_IJSB_SC_SC_EEENS5_IJSC_NSA_ILi0EEESW_EEEEENS5_IJNS4_10UnderscoreESZ_SZ_EEEEENS4_23SM90_TMA_LOAD_MULTICASTENS4_14ComposedLayoutINS4_7SwizzleILi3ELi4ELi3EEENS4_18smem_ptr_flag_bitsILi16EEENSU_INS5_IJNSA_ILi8EEENSA_ILi64EEEEEENS5_IJS19_SC_EEEEEEEvNS4_8identityES12_S1D_vS1E_EENS_8epilogue10collective6detail29Sm90TmaWarpSpecializedAdapterINS1H_15DefaultEpilogueISJ_SK_SK_NS1G_6thread17LinearCombinationISJ_Li1EffLNS1L_9ScaleType4KindE0ELNS_15FloatRoundStyleE2ESJ_EENS1_15EpilogueDefaultEEEEEvvEEEEvNT_6ParamsE:
[----:B------:R-:W0:Y:S02]  /*0000*/  LDC R1, c[0x0][0x28] ;  /* 0x00000a00ff017b82 */ /* 0x000e240000000800 */
[----:B0-----:R-:W-:Y:S01]  /*0010*/  VIADD R1, R1, 0xfffff308 ;  /* 0xfffff30801017836 */ /* 0x001fe20000000000 */
[----:B------:R-:W0:Y:S01]  /*0020*/  S2R R4, SR_TID.X ;  /* 0x0000000000047919 */ /* 0x000e220000002100 */
[----:B------:R-:W-:Y:S01]  /*0030*/  ELECT P0, URZ, PT ;  /* 0x00000000003f782f */ /* 0x000fe20003800000 */
[----:B------:R-:W-:Y:S01]  /*0040*/  BSSY B0, `(.L_x_0) ;  /* 0x0000015000007945 */ /* 0x000fe20003800000 */
[--C-:B0-----:R-:W-:Y:S02]  /*0050*/  SHF.R.U32.HI R0, RZ, 0x5, R4.reuse ;  /* 0x00000005ff007819 */ /* 0x101fe40000011604 */
[----:B------:R-:W-:-:S03]  /*0060*/  SHF.R.U32.HI R2, RZ, 0x7, R4 ;  /* 0x00000007ff027819 */ /* 0x000fc60000011604 */
[----:B------:R-:W0:Y:S04]  /*0070*/  SHFL.IDX PT, R3, R0, RZ, 0x1f ;  /* 0x00001fff00037589 */ /* 0x000e2800000e0000 */
[----:B------:R-:W1:Y:S01]  /*0080*/  SHFL.IDX PT, R2, R2, RZ, 0x1f ;  /* 0x00001fff02027589 */ /* 0x000e6200000e0000 */
[----:B0-----:R-:W-:Y:S02]  /*0090*/  R2UR UR9, R3 ;  /* 0x00000000030972ca */ /* 0x001fe400000e0000 */
[----:B-1----:R-:W-:-:S11]  /*00a0*/  R2UR UR5, R2 ;  /* 0x00000000020572ca */ /* 0x002fd600000e0000 */
[----:B------:R-:W-:Y:S02]  /*00b0*/  USHF.R.S32.HI UR4, URZ, 0x1f, UR9 ;  /* 0x0000001f3f047899 */ /* 0x000fe40008011409 */
[----:B------:R-:W-:Y:S02]  /*00c0*/  ISETP.NE.OR P0, PT, RZ, UR9, !P0 ;  /* 0x00000009ff007c0c */ /* 0x000fe4000c705670 */
[----:B------:R-:W-:-:S04]  /*00d0*/  ULEA.HI UR4, UR4, UR9, URZ, 0x2 ;  /* 0x0000000904047291 */ /* 0x000fc8000f8f103f */
[----:B------:R-:W-:-:S04]  /*00e0*/  ULOP3.LUT UR4, UR4, 0xfffffffc, URZ, 0xc0, !UPT ;  /* 0xfffffffc04047892 */ /* 0x000fc8000f8ec03f */
[----:B------:R-:W-:-:S03]  /*00f0*/  UIADD3 UR9, UR9, -UR4, URZ ;  /* 0x8000000409097290 */ /* 0x000fc6000fffe03f */
[----:B------:R-:W-:Y:S09]  /*0100*/  @P0 BRA `(.L_x_1) ;  /* 0x0000000000200947 */ /* 0x000ff20003800000 */
[----:B------:R-:W-:Y:S02]  /*0110*/  ULDC.64 UR6, c[0x0][0x198] ;  /* 0x0000660000067ab9 */ /* 0x000fe40000000a00 */
[----:B------:R-:W-:Y:S02]  /*0120*/  UIADD3 UR10, UP0, UR6, 0xf0, URZ ;  /* 0x000000f0060a7890 */ /* 0x000fe4000ff1e03f */
[----:B------:R-:W-:Y:S02]  /*0130*/  UIADD3 UR6, UP1, UR6, 0x1f0, URZ ;  /* 0x000001f006067890 */ /* 0x000fe4000ff3e03f */
[----:B------:R-:W-:Y:S02]  /*0140*/  UIADD3.X UR11, URZ, UR7, URZ, UP0, !UPT ;  /* 0x000000073f0b7290 */ /* 0x000fe400087fe43f */
[----:B------:R-:W-:-:S07]  /*0150*/  UIADD3.X UR7, URZ, UR7, URZ, UP1, !UPT ;  /* 0x000000073f077290 */ /* 0x000fce0008ffe43f */
[----:B------:R0:W-:Y:S02]  /*0160*/  UTMACCTL.PF [UR10] ;  /* 0x000000000a0079b9 */ /* 0x0001e40008040000 */
[----:B------:R0:W-:Y:S02]  /*0170*/  UTMACCTL.PF [UR6] ;  /* 0x00000000060079b9 */ /* 0x0001e40008040000 */
[----:B0-----:R-:W-:Y:S01]  /*0180*/  NOP ;  /* 0x0000000000007918 */ /* 0x001fe20000000000 */
.L_x_1:
[----:B------:R-:W-:Y:S05]  /*0190*/  BSYNC B0 ;  /* 0x0000000000007941 */ /* 0x000fea0003800000 */
.L_x_0:
[----:B------:R-:W0:Y:S01]  /*01a0*/  SHFL.IDX PT, R2, R0, RZ, 0x1f ;  /* 0x00001fff00027589 */ /* 0x000e2200000e0000 */
[----:B------:R-:W-:Y:S01]  /*01b0*/  UISETP.NE.AND UP0, UPT, UR9, 0x3, UPT ;  /* 0x000000030900788c */ /* 0x000fe2000bf05270 */
[----:B------:R-:W-:Y:S01]  /*01c0*/  ISETP.NE.AND P1, PT, RZ, UR5, PT ;  /* 0x00000005ff007c0c */ /* 0x000fe2000bf25270 */
[----:B------:R-:W-:Y:S02]  /*01d0*/  UIADD3 UR16, UR5, -0x1, URZ ;  /* 0xffffffff05107890 */ /* 0x000fe4000fffe03f */
[----:B------:R-:W-:Y:S02]  /*01e0*/  UISETP.EQ.OR UP0, UPT, UR9, URZ, !UP0 ;  /* 0x0000003f0900728c */ /* 0x000fe4000c702670 */
[----:B------:R-:W-:Y:S02]  /*01f0*/  UISETP.GE.U32.AND UP1, UPT, UR16, 0x2, UPT ;  /* 0x000000021000788c */ /* 0x000fe4000bf26070 */
[----:B------:R-:W-:-:S04]  /*0200*/  UISETP.EQ.AND UP0, UPT, UR5, URZ, UP0 ;  /* 0x0000003f0500728c */ /* 0x000fc80008702270 */
[----:B------:R-:W-:-:S04]  /*0210*/  USEL UR38, URZ, 0x1, !UP0 ;  /* 0x000000013f267887 */ /* 0x000fc8000c000000 */
[----:B------:R-:W-:Y:S01]  /*0220*/  USEL UR38, UR38, 0x2, UP1 ;  /* 0x0000000226267887 */ /* 0x000fe20008800000 */
[----:B0-----:R-:W-:-:S13]  /*0230*/  ISETP.NE.AND P0, PT, R2, RZ, PT ;  /* 0x000000ff0200720c */ /* 0x001fda0003f05270 */
[----:B------:R-:W-:Y:S05]  /*0240*/  @P0 BRA `(.L_x_2) ;  /* 0x0000000000500947 */ /* 0x000fea0003800000 */
[----:B------:R-:W0:Y:S01]  /*0250*/  S2UR UR8, SR_CgaCtaId ;  /* 0x00000000000879c3 */ /* 0x000e220000008800 */
[----:B------:R-:W-:Y:S01]  /*0260*/  UMOV UR4, 0x400 ;  /* 0x0000040000047882 */ /* 0x000fe20000000000 */
[----:B------:R-:W-:Y:S01]  /*0270*/  UMOV UR5, 0x1 ;  /* 0x0000000100057882 */ /* 0x000fe20000000000 */
[----:B------:R-:W-:Y:S01]  /*0280*/  UMOV UR6, 0x6 ;  /* 0x0000000600067882 */ /* 0x000fe20000000000 */
[----:B------:R-:W-:Y:S01]  /*0290*/  ELECT P0, URZ, PT ;  /* 0x00000000003f782f */ /* 0x000fe20003800000 */
[----:B------:R-:W-:-:S04]  /*02a0*/  UIADD3 UR6, -UR6, 0x100000, URZ ;  /* 0x0010000006067890 */ /* 0x000fc8000fffe13f */
[----:B------:R-:W-:Y:S02]  /*02b0*/  USHF.L.U32 UR7, UR6, 0xb, URZ ;  /* 0x0000000b06077899 */ /* 0x000fe4000800063f */
[----:B------:R-:W-:Y:S02]  /*02c0*/  USHF.L.U32 UR6, UR6, 0x1, URZ ;  /* 0x0000000106067899 */ /* 0x000fe4000800063f */
[----:B0-----:R-:W-:Y:S02]  /*02d0*/  ULEA UR8, UR8, UR4, 0x18 ;  /* 0x0000000408087291 */ /* 0x001fe4000f8ec03f */
[----:B------:R-:W-:-:S04]  /*02e0*/  UIADD3 UR4, -UR5, 0x100000, URZ ;  /* 0x0010000005047890 */ /* 0x000fc8000fffe13f */
[----:B------:R-:W-:Y:S02]  /*02f0*/  USHF.L.U32 UR5, UR4, 0xb, URZ ;  /* 0x0000000b04057899 */ /* 0x000fe4000800063f */
[----:B------:R-:W-:Y:S01]  /*0300*/  USHF.L.U32 UR4, UR4, 0x1, URZ ;  /* 0x0000000104047899 */ /* 0x000fe2000800063f */
[----:B------:R-:W0:Y:S11]  /*0310*/  FENCE.VIEW.ASYNC.S ;  /* 0x00000000000073c6 */ /* 0x000e360000000000 */
[----:B0-----:R0:W1:Y:S01]  /*0320*/  SYNCS.EXCH.64 URZ, [UR8], UR4 ;  /* 0x00000004083f75b2 */ /* 0x0010620008000100 */
[----:B------:R0:W2:Y:S01]  /*0330*/  SYNCS.EXCH.64 URZ, [UR8+0x18], UR6 ;  /* 0x00001806083f75b2 */ /* 0x0000a20008000100 */
[----:B------:R0:W3:Y:S01]  /*0340*/  SYNCS.EXCH.64 URZ, [UR8+0x8], UR4 ;  /* 0x00000804083f75b2 */ /* 0x0000e20008000100 */
[----:B------:R0:W4:Y:S01]  /*0350*/  SYNCS.EXCH.64 URZ, [UR8+0x20], UR6 ;  /* 0x00002006083f75b2 */ /* 0x0001220008000100 */
[----:B------:R0:W0:Y:S01]  /*0360*/  SYNCS.EXCH.64 URZ, [UR8+0x10], UR4 ;  /* 0x00001004083f75b2 */ /* 0x0000220008000100 */
[----:B------:R0:W0:Y:S01]  /*0370*/  SYNCS.EXCH.64 URZ, [UR8+0x28], UR6 ;  /* 0x00002806083f75b2 */ /* 0x0000220008000100 */
[----:B------:R-:W-:Y:S01]  /*0380*/  NOP ;  /* 0x0000000000007918 */ /* 0x000fe20000000000 */
.L_x_2:
[----:B------:R-:W5:Y:S01]  /*0390*/  S2UR UR13, SR_CTAID.X ;  /* 0x00000000000d79c3 */ /* 0x000f620000002500 */
[----:B------:R-:W-:Y:S01]  /*03a0*/  SHF.R.S32.HI R3, RZ, 0x1f, R4 ;  /* 0x0000001fff037819 */ /* 0x000fe20000011404 */
[----:B------:R5:W1:Y:S01]  /*03b0*/  SHFL.IDX PT, R6, R0, RZ, 0x1f ;  /* 0x00001fff00067589 */ /* 0x000a6200000e0000 */
[----:B0-----:R-:W-:Y:S01]  /*03c0*/  ULDC UR4, c[0x0][0x150] ;  /* 0x0000540000047ab9 */ /* 0x001fe20000000800 */
[----:B------:R-:W-:Y:S02]  /*03d0*/  ELECT P0, URZ, PT ;  /* 0x00000000003f782f */ /* 0x000fe40003800000 */
[----:B------:R-:W-:Y:S01]  /*03e0*/  LEA.HI R3, R3, R4, RZ, 0x7 ;  /* 0x0000000403037211 */ /* 0x000fe200078f38ff */
[----:B------:R-:W-:Y:S01]  /*03f0*/  ULDC UR5, c[0x0][0x154] ;  /* 0x0000550000057ab9 */ /* 0x000fe20000000800 */
[----:B------:R-:W-:Y:S01]  /*0400*/  SHF.R.S32.HI R7, RZ, 0x1f, R2 ;  /* 0x0000001fff077819 */ /* 0x000fe20000011402 */
[----:B------:R-:W0:Y:S01]  /*0410*/  S2UR UR10, SR_CTAID.Y ;  /* 0x00000000000a79c3 */ /* 0x000e220000002600 */
[----:B------:R-:W-:Y:S01]  /*0420*/  LOP3.LUT R3, R3, 0xffffff80, RZ, 0xc0, !PT ;  /* 0xffffff8003037812 */ /* 0x000fe200078ec0ff */
[----:B------:R-:W-:Y:S01]  /*0430*/  ULDC UR8, c[0x0][0x144] ;  /* 0x0000510000087ab9 */ /* 0x000fe20000000800 */
[----:B------:R-:W-:Y:S01]  /*0440*/  LEA.HI R7, R7, R2, RZ, 0x2 ;  /* 0x0000000207077211 */ /* 0x000fe200078f10ff */
[----:B------:R-:W-:Y:S01]  /*0450*/  NOP ;  /* 0x0000000000007918 */ /* 0x000fe20000000000 */
[----:B------:R-:W-:Y:S01]  /*0460*/  NOP ;  /* 0x0000000000007918 */ /* 0x000fe20000000000 */
[----:B------:R-:W-:Y:S01]  /*0470*/  IMAD.IADD R3, R4, 0x1, -R3 ;  /* 0x0000000104037824 */ /* 0x000fe200078e0a03 */
[----:B------:R-:W-:Y:S01]  /*0480*/  LOP3.LUT R7, R7, 0x3ffffffc, RZ, 0xc0, !PT ;  /* 0x3ffffffc07077812 */ /* 0x000fe200078ec0ff */
[----:B------:R-:W-:Y:S01]  /*0490*/  ULDC UR11, c[0x0][0x148] ;  /* 0x00005200000b7ab9 */ /* 0x000fe20000000800 */
[----:B------:R-:W-:-:S02]  /*04a0*/  MOV R17, 0x1 ;  /* 0x0000000100117802 */ /* 0x000fc40000000f00 */
[----:B------:R-:W-:Y:S02]  /*04b0*/  SHF.R.S32.HI R4, RZ, 0x1f, R3 ;  /* 0x0000001fff047819 */ /* 0x000fe40000011403 */
[----:B------:R-:W-:Y:S02]  /*04c0*/  IADD3 R2, R2, -R7, RZ ;  /* 0x8000000702027210 */ /* 0x000fe40007ffe0ff */
[----:B------:R-:W-:Y:S02]  /*04d0*/  LEA.HI R4, R4, R3, RZ, 0x3 ;  /* 0x0000000304047211 */ /* 0x000fe400078f18ff */
[----:B-----5:R-:W-:Y:S02]  /*04e0*/  I2FP.F32.U32 R5, UR13 ;  /* 0x0000000d00057c45 */ /* 0x020fe40008201000 */
[--C-:B------:R-:W-:Y:S02]  /*04f0*/  SHF.R.S32.HI R0, RZ, 0x3, R4.reuse ;  /* 0x00000003ff007819 */ /* 0x100fe40000011404 */
[----:B-1----:R-:W-:Y:S01]  /*0500*/  ISETP.NE.OR P0, PT, R6, RZ, !P0 ;  /* 0x000000ff0600720c */ /* 0x002fe20004705670 */
[----:B------:R-:W-:Y:S01]  /*0510*/  FMUL R8, R5, UR4 ;  /* 0x0000000405087c20 */ /* 0x000fe20008400000 */
[----:B------:R-:W-:-:S04]  /*0520*/  SHF.R.S32.HI R5, RZ, 0x1f, R4 ;  /* 0x0000001fff057819 */ /* 0x000fc80000011404 */
[----:B------:R-:W-:Y:S01]  /*0530*/  LEA.HI R5, R5, R0, RZ, 0x2 ;  /* 0x0000000005057211 */ /* 0x000fe200078f10ff */
[----:B------:R-:W1:Y:S03]  /*0540*/  F2I.U32.TRUNC.NTZ R8, R8 ;  /* 0x0000000800087305 */ /* 0x000e66000020f000 */
[----:B------:R-:W-:-:S03]  /*0550*/  LOP3.LUT R5, R5, 0xfffffffc, RZ, 0xc0, !PT ;  /* 0xfffffffc05057812 */ /* 0x000fc600078ec0ff */
[----:B------:R-:W-:Y:S01]  /*0560*/  VOTEU.ALL UP0, P0 ;  /* 0x00000000003f7886 */ /* 0x000fe20000000000 */
[----:B------:R-:W-:Y:S01]  /*0570*/  VOTEU.ALL UP1, P0 ;  /* 0x00000000003f7886 */ /* 0x000fe20000020000 */
[----:B------:R-:W-:Y:S01]  /*0580*/  IMAD.IADD R5, R0, 0x1, -R5 ;  /* 0x0000000100057824 */ /* 0x000fe200078e0a05 */
[----:B0-----:R-:W-:Y:S02]  /*0590*/  I2FP.F32.U32 R0, UR10 ;  /* 0x0000000a00007c45 */ /* 0x001fe40008201000 */
[----:B------:R-:W0:Y:S01]  /*05a0*/  @!UP0 S2UR UR7, SR_CgaCtaId ;  /* 0x00000000000789c3 */ /* 0x000e220000008800 */
[----:B------:R-:W-:Y:S01]  /*05b0*/  IMAD R2, R2, 0x4, R5 ;  /* 0x0000000402027824 */ /* 0x000fe200078e0205 */
[----:B------:R-:W-:Y:S01]  /*05c0*/  @!UP0 UMOV UR6, 0x400 ;  /* 0x0000040000068882 */ /* 0x000fe20000000000 */
[----:B------:R-:W-:Y:S01]  /*05d0*/  FMUL R4, R0, UR5 ;  /* 0x0000000500047c20 */ /* 0x000fe20008400000 */
[----:B-1----:R-:W-:Y:S02]  /*05e0*/  R2UR UR4, R8 ;  /* 0x00000000080472ca */ /* 0x002fe400000e0000 */
[----:B------:R-:W-:-:S03]  /*05f0*/  LEA.HI R0, R2, R2, RZ, 0x1 ;  /* 0x0000000202007211 */ /* 0x000fc600078f08ff */
[----:B------:R-:W1:Y:S01]  /*0600*/  F2I.U32.TRUNC.NTZ R4, R4 ;  /* 0x0000000400047305 */ /* 0x000e62000020f000 */
[----:B------:R-:W-:-:S05]  /*0610*/  LOP3.LUT R5, R0, 0xfffffffe, RZ, 0xc0, !PT ;  /* 0xfffffffe00057812 */ /* 0x000fca00078ec0ff */
[----:B------:R-:W-:Y:S02]  /*0620*/  IMAD.IADD R5, R2, 0x1, -R5 ;  /* 0x0000000102057824 */ /* 0x000fe400078e0a05 */
[----:B------:R-:W-:-:S04]  /*0630*/  UIADD3 UR4, -UR4, URZ, URZ ;  /* 0x0000003f04047290 */ /* 0x000fc8000fffe13f */
[----:B------:R-:W-:Y:S01]  /*0640*/  UIMAD UR8, UR8, UR4, UR13 ;  /* 0x00000004080872a4 */ /* 0x000fe2000f8e020d */
[----:B-1----:R-:W-:Y:S02]  /*0650*/  R2UR UR12, R4 ;  /* 0x00000000040c72ca */ /* 0x002fe400000e0000 */
[----:B------:R-:W-:Y:S01]  /*0660*/  UMOV UR4, 0x20 ;  /* 0x0000002000047882 */ /* 0x000fe20000000000 */
[----:B------:R-:W1:Y:S02]  /*0670*/  LDC R4, c[0x0][0x140] ;  /* 0x00005000ff047b82 */ /* 0x000e640000000800 */
[----:B------:R-:W-:Y:S01]  /*0680*/  ISETP.NE.AND P3, PT, R5, UR8, PT ;  /* 0x0000000805007c0c */ /* 0x000fe2000bf65270 */
[----:B------:R-:W-:-:S04]  /*0690*/  @!UP0 UIADD3 UR4, -UR4, 0x100000, URZ ;  /* 0x0010000004048890 */ /* 0x000fc8000fffe13f */
[----:B------:R-:W-:Y:S02]  /*06a0*/  @!UP0 USHF.L.U32 UR5, UR4, 0xb, URZ ;  /* 0x0000000b04058899 */ /* 0x000fe4000800063f */
[----:B------:R-:W-:Y:S01]  /*06b0*/  @!UP0 USHF.L.U32 UR4, UR4, 0x1, URZ ;  /* 0x0000000104048899 */ /* 0x000fe2000800063f */
[C---:B------:R-:W-:Y:S01]  /*06c0*/  IMAD.SHL.U32 R5, R2.reuse, 0x4, RZ ;  /* 0x0000000402057824 */ /* 0x040fe200078e00ff */
[----:B0-----:R-:W-:Y:S01]  /*06d0*/  @!UP0 ULEA UR6, UR7, UR6, 0x18 ;  /* 0x0000000607068291 */ /* 0x001fe2000f8ec03f */
[----:B------:R-:W-:Y:S01]  /*06e0*/  VOTEU.ALL UP0, P0 ;  /* 0x00000000003f7886 */ /* 0x000fe20000000000 */
[----:B------:R-:W-:Y:S02]  /*06f0*/  LOP3.LUT P0, RZ, R3, 0x7, RZ, 0xc0, !PT ;  /* 0x0000000703ff7812 */ /* 0x000fe4000780c0ff */
[----:B------:R-:W-:Y:S01]  /*0700*/  LOP3.LUT R152, R2, 0xc, R5, 0x78, !PT ;  /* 0x0000000c02987812 */ /* 0x000fe200078e7805 */
[----:B------:R-:W-:-:S03]  /*0710*/  UIADD3 UR12, -UR12, URZ, URZ ;  /* 0x0000003f0c0c7290 */ /* 0x000fc6000fffe13f */
[C---:B------:R-:W-:Y:S02]  /*0720*/  ISETP.LT.U32.AND P0, PT, R152.reuse, 0x4, !P0 ;  /* 0x000000049800780c */ /* 0x040fe40004701070 */
[----:B------:R-:W-:Y:S01]  /*0730*/  @P3 LEA.HI R0, R152, R152, RZ, 0x1 ;  /* 0x0000009898003211 */ /* 0x000fe200078f08ff */
[----:B------:R-:W0:Y:S02]  /*0740*/  FENCE.VIEW.ASYNC.S ;  /* 0x00000000000073c6 */ /* 0x000e240000000000 */
[----:B0-----:R-:W0:Y:S01]  /*0750*/  @!UP0 SYNCS.EXCH.64 URZ, [UR6+0x40], UR4 ;  /* 0x00004004063f85b2 */ /* 0x001e220008000100 */
[----:B------:R-:W-:Y:S02]  /*0760*/  @P3 SHF.R.S32.HI R0, RZ, 0x1, R0 ;  /* 0x00000001ff003819 */ /* 0x000fe40000011400 */
[----:B-1----:R-:W-:Y:S01]  /*0770*/  ISETP.EQ.U32.AND P2, PT, R4, 0x1, PT ;  /* 0x000000010400780c */ /* 0x002fe20003f42070 */
[----:B------:R1:W0:Y:S01]  /*0780*/  @!UP1 SYNCS.EXCH.64 URZ, [UR6+0x48], UR4 ;  /* 0x00004804063f95b2 */ /* 0x0002220008000100 */
[----:B------:R-:W-:Y:S01]  /*0790*/  NOP ;  /* 0x0000000000007918 */ /* 0x000fe20000000000 */
[----:B-1----:R-:W-:-:S06]  /*07a0*/  UIMAD UR4, UR11, UR12, UR10 ;  /* 0x0000000c0b0472a4 */ /* 0x002fcc000f8e020a */
[----:B------:R-:W-:Y:S02]  /*07b0*/  @P3 ISETP.NE.AND P4, PT, R0, UR4, PT ;  /* 0x0000000400003c0c */ /* 0x000fe4000bf85270 */
[----:B------:R-:W-:Y:S02]  /*07c0*/  SEL R0, RZ, 0x1, !P0 ;  /* 0x00000001ff007807 */ /* 0x000fe40004000000 */
[----:B------:R-:W-:-:S04]  /*07d0*/  @P3 SEL R17, RZ, 0x1, P4 ;  /* 0x00000001ff113807 */ /* 0x000fc80002000000 */
[----:B------:R-:W-:Y:S01]  /*07e0*/  LOP3.LUT R17, R17, R0, RZ, 0xc0, !PT ;  /* 0x0000000011117212 */ /* 0x000fe200078ec0ff */
[----:B------:R-:W-:Y:S06]  /*07f0*/  @!P2 BRA `(.L_x_3) ;  /* 0x000000000008a947 */ /* 0x000fec0003800000 */
[----:B0-234-:R-:W-:Y:S01]  /*0800*/  UCGABAR_ARV ;  /* 0x00000000000079c7 */ /* 0x01dfe20008000000 */
[----:B------:R-:W-:Y:S05]  /*0810*/  BRA `(.L_x_4) ;  /* 0x0000000000047947 */ /* 0x000fea0003800000 */
.L_x_3:
[----:B0-234-:R-:W-:Y:S01]  /*0820*/  NOP ;  /* 0x0000000000007918 */ /* 0x01dfe20000000000 */
.L_x_4:
[----:B------:R-:W-:Y:S01]  /*0830*/  ULDC UR4, c[0x0][0x65c] ;  /* 0x0001970000047ab9 */ /* 0x000fe20000000800 */
[----:B------:R-:W-:Y:S01]  /*0840*/  UMOV UR5, URZ ;  /* 0x0000003f00057c82 */ /* 0x000fe20008000000 */
[----:B------:R-:W-:-:S03]  /*0850*/  UISETP.NE.AND UP0, UPT, UR4, 0x1, UPT ;  /* 0x000000010400788c */ /* 0x000fc6000bf05270 */
[----:B------:R-:W-:Y:S01]  /*0860*/  UMOV UR4, UR13 ;  /* 0x0000000d00047c82 */ /* 0x000fe20008000000 */
[----:B------:R-:W-:Y:S02]  /*0870*/  UP2UR UR39, UPR, URZ, 0x1 ;  /* 0x000000013f277883 */ /* 0x000fe40008000000 */
[----:B------:R-:W-:Y:S02]  /*0880*/  PLOP3.LUT P0, PT, PT, PT, UP0, 0x80, 0x0 ;  /* 0x000000000000781c */ /* 0x000fe40003f0f008 */
[----:B------:R-:W-:Y:S02]  /*0890*/  PLOP3.LUT P3, PT, PT, PT, UP0, 0x80, 0x0 ;  /* 0x000000000000781c */ /* 0x000fe40003f6f008 */
[----:B------:R-:W-:Y:S01]  /*08a0*/  PLOP3.LUT P5, PT, PT, PT, UP0, 0x80, 0x0 ;  /* 0x000000000000781c */ /* 0x000fe20003faf008 */
[----:B------:R-:W-:Y:S01]  /*08b0*/  @UP0 ULDC UR14, c[0x0][0x10] ;  /* 0x00000400000e0ab9 */ /* 0x000fe20000000800 */
[----:B------:R-:W-:Y:S01]  /*08c0*/  @UP0 UMOV UR6, UR10 ;  /* 0x0000000a00060c82 */ /* 0x000fe20008000000 */
[----:B------:R-:W-:Y:S01]  /*08d0*/  @UP0 UMOV UR7, URZ ;  /* 0x0000003f00070c82 */ /* 0x000fe20008000000 */
[----:B------:R-:W-:Y:S01]  /*08e0*/  PLOP3.LUT P4, PT, PT, PT, UP0, 0x80, 0x0 ;  /* 0x000000000000781c */ /* 0x000fe20003f8f008 */
[----:B------:R-:W-:-:S03]  /*08f0*/  @UP0 UIMAD.WIDE.U32 UR14, UR13, UR14, UR6 ;  /* 0x0000000e0d0e02a5 */ /* 0x000fc6000f8e0006 */
[----:B------:R-:W-:Y:S01]  /*0900*/  @!UP0 ULDC UR7, c[0x0][0xc] ;  /* 0x0000030000078ab9 */ /* 0x000fe20000000800 */
[----:B------:R-:W-:Y:S01]  /*0910*/  @UP0 UMOV UR6, URZ ;  /* 0x0000003f00060c82 */ /* 0x000fe20008000000 */
[----:B------:R-:W-:Y:S01]  /*0920*/  @!UP0 UIMAD.WIDE.U32 UR4, UR10, UR7, UR4 ;  /* 0x000000070a0482a5 */ /* 0x000fe2000f8e0004 */
[----:B------:R-:W-:Y:S01]  /*0930*/  IMAD.U32 R2, RZ, RZ, UR14 ;  /* 0x0000000eff027e24 */ /* 0x000fe2000f8e00ff */
[----:B------:R-:W-:Y:S02]  /*0940*/  @UP0 UIADD3 UR6, UR15, UR6, URZ ;  /* 0x000000060f060290 */ /* 0x000fe4000fffe03f */
[----:B------:R-:W-:Y:S02]  /*0950*/  IMAD.U32 R3, RZ, RZ, UR15 ;  /* 0x0000000fff037e24 */ /* 0x000fe4000f8e00ff */
[----:B------:R-:W-:Y:S01]  /*0960*/  @P0 IMAD.MOV.U32 R7, RZ, RZ, R2 ;  /* 0x000000ffff070224 */ /* 0x000fe200078e0002 */
[----:B------:R-:W-:Y:S01]  /*0970*/  MOV R5, UR5 ;  /* 0x0000000500057c02 */ /* 0x000fe20008000f00 */
[----:B------:R-:W-:Y:S01]  /*0980*/  IMAD.U32 R2, RZ, RZ, UR4 ;  /* 0x00000004ff027e24 */ /* 0x000fe2000f8e00ff */
[----:B------:R-:W-:Y:S01]  /*0990*/  @P3 MOV R6, UR6 ;  /* 0x0000000600063c02 */ /* 0x000fe20008000f00 */
[----:B------:R-:W-:-:S02]  /*09a0*/  IMAD.U32 R3, RZ, RZ, UR5 ;  /* 0x00000005ff037e24 */ /* 0x000fc4000f8e00ff */
[----:B------:R-:W-:Y:S02]  /*09b0*/  @!P5 IMAD.MOV.U32 R6, RZ, RZ, R5 ;  /* 0x000000ffff06d224 */ /* 0x000fe400078e0005 */
[----:B------:R-:W-:Y:S02]  /*09c0*/  @!P4 IMAD.MOV.U32 R7, RZ, RZ, R2 ;  /* 0x000000ffff07c224 */ /* 0x000fe400078e0002 */
[----:B------:R-:W-:Y:S01]  /*09d0*/  IMAD.U32 R4, RZ, RZ, UR4 ;  /* 0x00000004ff047e24 */ /* 0x000fe2000f8e00ff */
[----:B------:R0:W-:Y:S04]  /*09e0*/  STL [R1+0x200], R6 ;  /* 0x0002000601007387 */ /* 0x0001e80000100800 */
[----:B------:R0:W-:Y:S01]  /*09f0*/  STL [R1+0x204], R7 ;  /* 0x0002040701007387 */ /* 0x0001e20000100800 */
[----:B------:R-:W-:Y:S05]  /*0a00*/  @!P2 BRA `(.L_x_5) ;  /* 0x00000000000ca947 */ /* 0x000fea0003800000 */
[----:B------:R-:W-:Y:S01]  /*0a10*/  UCGABAR_WAIT ;  /* 0x0000000000007dc7 */ /* 0x000fe20008000000 */
[----:B------:R-:W-:Y:S01]  /*0a20*/  CCTL.IVALL ;  /* 0x00000000ff00798f */ /* 0x000fe20002000000 */
[----:B------:R-:W-:Y:S05]  /*0a30*/  BRA `(.L_x_6) ;  /* 0x0000000000047947 */ /* 0x000fea0003800000 */
.L_x_5:
[----:B------:R-:W-:Y:S06]  /*0a40*/  BAR.SYNC.DEFER_BLOCKING 0x0 ;  /* 0x0000000000007b1d */ /* 0x000fec0000010000 */
.L_x_6:
[----:B------:R-:W-:Y:S05]  /*0a50*/  @!P1 BRA `(.L_x_7) ;  /* 0x00000218000c9947 */ /* 0x000fea0003800000 */
[----:B------:R-:W-:-:S06]  /*0a60*/  UISETP.GT.U32.AND UP0, UPT, UR16, 0x1, UPT ;  /* 0x000000011000788c */ /* 0x000fcc000bf04070 */
[----:B------:R-:W-:-:S13]  /*0a70*/  PLOP3.LUT P0, PT, PT, PT, UP0, 0x80, 0x0 ;  /* 0x000000000000781c */ /* 0x000fda0003f0f008 */
[----:B------:R-:W-:Y:S05]  /*0a80*/  @P0 EXIT ;  /* 0x000000000000094d */ /* 0x000fea0003800000 */
[----:B------:R-:W-:Y:S01]  /*0a90*/  ULDC.64 UR4, c[0x0][0x650] ;  /* 0x0001940000047ab9 */ /* 0x000fe20000000a00 */
[----:B------:R-:W-:Y:S01]  /*0aa0*/  UMOV UR40, 0xffffffff ;  /* 0xffffffff00287882 */ /* 0x000fe20000000000 */
[----:B------:R-:W-:Y:S01]  /*0ab0*/  ISETP.GE.U32.AND P0, PT, R7, UR4, PT ;  /* 0x0000000407007c0c */ /* 0x000fe2000bf06070 */
[----:B------:R-:W-:Y:S01]  /*0ac0*/  UMOV UR41, 0xffffffff ;  /* 0xffffffff00297882 */ /* 0x000fe20000000000 */
[----:B------:R-:W-:Y:S01]  /*0ad0*/  UMOV UR42, 0xffffffff ;  /* 0xffffffff002a7882 */ /* 0x000fe20000000000 */
[----:B------:R-:W-:Y:S02]  /*0ae0*/  PRMT R0, RZ, 0x7610, R0 ;  /* 0x00007610ff007816 */ /* 0x000fe40000000000 */
[----:B------:R-:W-:-:S13]  /*0af0*/  ISETP.GE.U32.AND.EX P0, PT, R6, UR5, PT, P0 ;  /* 0x0000000506007c0c */ /* 0x000fda000bf06100 */
[----:B------:R-:W-:Y:S05]  /*0b00*/  @P0 BRA `(.L_x_8) ;  /* 0x0000000400480947 */ /* 0x000fea0003800000 */
[----:B------:R-:W-:Y:S01]  /*0b10*/  ULDC.64 UR16, c[0x0][0x628] ;  /* 0x00018a0000107ab9 */ /* 0x000fe20000000a00 */
[C---:B------:R-:W-:Y:S01]  /*0b20*/  R2UR UR19, R7.reuse ;  /* 0x00000000071372ca */ /* 0x040fe200000e0000 */
[----:B------:R-:W-:Y:S01]  /*0b30*/  ULDC UR18, c[0x0][0x630] ;  /* 0x00018c0000127ab9 */ /* 0x000fe20000000800 */
[----:B------:R-:W-:Y:S02]  /*0b40*/  ISETP.NE.U32.AND P0, PT, RZ, UR16, PT ;  /* 0x00000010ff007c0c */ /* 0x000fe4000bf05070 */
[----:B------:R-:W-:Y:S02]  /*0b50*/  R2UR UR4, R7 ;  /* 0x00000000070472ca */ /* 0x000fe400000e0000 */
[----:B------:R-:W-:Y:S02]  /*0b60*/  ISETP.NE.AND.EX P0, PT, RZ, UR17, PT, P0 ;  /* 0x00000011ff007c0c */ /* 0x000fe4000bf05300 */
[----:B------:R-:W-:-:S11]  /*0b70*/  R2UR UR5, R6 ;  /* 0x00000000060572ca */ /* 0x000fd600000e0000 */
[----:B------:R-:W-:Y:S05]  /*0b80*/  @!P0 BRA `(.L_x_9) ;  /* 0x0000000000308947 */ /* 0x000fea0003800000 */
[----:B------:R-:W-:Y:S01]  /*0b90*/  R2UR UR4, R7 ;  /* 0x00000000070472ca */ /* 0x000fe200000e0000 */
[----:B------:R-:W-:Y:S01]  /*0ba0*/  ULDC UR9, c[0x0][0x634] ;  /* 0x00018d0000097ab9 */ /* 0x000fe20000000800 */
[----:B------:R-:W-:-:S11]  /*0bb0*/  R2UR UR13, R6 ;  /* 0x00000000060d72ca */ /* 0x000fd600000e0000 */
[----:B------:R-:W-:-:S04]  /*0bc0*/  UIADD3 UR9, UP0, UR4, UR9, URZ ;  /* 0x0000000904097290 */ /* 0x000fc8000ff1e03f */
[----:B------:R-:W-:-:S04]  /*0bd0*/  UIADD3.X UR13, URZ, UR13, URZ, UP0, !UPT ;  /* 0x0000000d3f0d7290 */ /* 0x000fc800087fe43f */
[----:B------:R-:W-:-:S04]  /*0be0*/  UIMAD.WIDE.U32 UR4, UR13, UR16, URZ ;  /* 0x000000100d0472a5 */ /* 0x000fc8000f8e003f */
[----:B------:R-:W-:Y:S02]  /*0bf0*/  UIMAD.WIDE.U32 UR6, UP0, UR9, UR17, UR4 ;  /* 0x00000011090672a5 */ /* 0x000fe4000f800004 */
[----:B------:R-:W-:Y:S02]  /*0c00*/  UIMAD.WIDE.U32 UR4, UR9, UR16, URZ ;  /* 0x00000010090472a5 */ /* 0x000fe4000f8e003f */
[----:B------:R-:W-:Y:S02]  /*0c10*/  UIADD3.X UR15, URZ, URZ, URZ, UP0, !UPT ;  /* 0x0000003f3f0f7290 */ /* 0x000fe400087fe43f */
[----:B------:R-:W-:Y:S01]  /*0c20*/  UIADD3 URZ, UP0, UR5, UR6, URZ ;  /* 0x00000006053f7290 */ /* 0x000fe2000ff1e03f */
[----:B------:R-:W-:-:S03]  /*0c30*/  UMOV UR14, UR7 ;  /* 0x00000007000e7c82 */ /* 0x000fc60008000000 */
[----:B------:R-:W-:-:S12]  /*0c40*/  UIMAD.WIDE.U32.X UR4, UR13, UR17, UR14, UP0 ;  /* 0x000000110d0472a5 */ /* 0x000fd800080e040e */
.L_x_9:
[----:B------:R-:W-:Y:S01]  /*0c50*/  USHF.R.U64 UR42, UR4, UR18, UR5 ;  /* 0x00000012042a7299 */ /* 0x000fe20008001205 */
[----:B------:R-:W-:Y:S01]  /*0c60*/  R2UR UR7, R6 ;  /* 0x00000000060772ca */ /* 0x000fe200000e0000 */
[----:B------:R-:W-:Y:S02]  /*0c70*/  USHF.R.U32.HI UR4, URZ, UR18, UR5 ;  /* 0x000000123f047299 */ /* 0x000fe40008011605 */
[----:B------:R-:W-:Y:S01]  /*0c80*/  UIADD3 UR5, UP0, URZ, -UR42, URZ ;  /* 0x8000002a3f057290 */ /* 0x000fe2000ff1e03f */
[----:B------:R-:W-:Y:S01]  /*0c90*/  ULDC.64 UR14, c[0x0][0x620] ;  /* 0x00018800000e7ab9 */ /* 0x000fe20000000a00 */
[----:B------:R-:W-:Y:S02]  /*0ca0*/  UMOV UR6, UR19 ;  /* 0x0000001300067c82 */ /* 0x000fe40008000000 */
[----:B------:R-:W-:Y:S01]  /*0cb0*/  UIADD3.X UR4, URZ, ~UR4, URZ, UP0, !UPT ;  /* 0x800000043f047290 */ /* 0x000fe200087fe43f */
[----:B------:R-:W-:Y:S01]  /*0cc0*/  ULDC UR9, c[0x0][0x618] ;  /* 0x0001860000097ab9 */ /* 0x000fe20000000800 */
[----:B------:R-:W-:-:S02]  /*0cd0*/  UIMAD UR12, UR11, UR12, UR10 ;  /* 0x0000000c0b0c72a4 */ /* 0x000fc4000f8e020a */
[----:B------:R-:W-:Y:S02]  /*0ce0*/  UIMAD UR4, UR4, UR14, URZ ;  /* 0x0000000e040472a4 */ /* 0x000fe4000f8e023f */
[----:B------:R-:W-:Y:S02]  /*0cf0*/  UIMAD.WIDE.U32 UR6, UR5, UR14, UR6 ;  /* 0x0000000e050672a5 */ /* 0x000fe4000f8e0006 */
[----:B------:R-:W-:Y:S01]  /*0d00*/  UIMAD UR4, UR5, UR15, UR4 ;  /* 0x0000000f050472a4 */ /* 0x000fe2000f8e0204 */
[----:B------:R-:W-:Y:S01]  /*0d10*/  ULDC UR10, c[0x0][0x608] ;  /* 0x00018200000a7ab9 */ /* 0x000fe20000000800 */
[----:B------:R-:W-:Y:S02]  /*0d20*/  ULDC UR18, c[0x0][0x658] ;  /* 0x0001960000127ab9 */ /* 0x000fe40000000800 */
[----:B------:R-:W-:Y:S01]  /*0d30*/  UIADD3 UR7, UR7, UR4, URZ ;  /* 0x0000000407077290 */ /* 0x000fe2000fffe03f */
[----:B------:R-:W-:Y:S02]  /*0d40*/  UMOV UR11, 0xffffffff ;  /* 0xffffffff000b7882 */ /* 0x000fe40000000000 */
[----:B------:R-:W-:Y:S01]  /*0d50*/  ULDC.64 UR4, c[0x0][0x640] ;  /* 0x0001900000047ab9 */ /* 0x000fe20000000a00 */
[----:B------:R-:W-:Y:S01]  /*0d60*/  USHF.R.U64 UR16, UR6, UR9, UR7 ;  /* 0x0000000906107299 */ /* 0x000fe20008001207 */
[----:B------:R-:W-:Y:S01]  /*0d70*/  ISETP.NE.U32.AND P0, PT, RZ, UR4, PT ;  /* 0x00000004ff007c0c */ /* 0x000fe2000bf05070 */
[----:B------:R-:W-:-:S02]  /*0d80*/  USHF.R.U32.HI UR7, URZ, UR9, UR7 ;  /* 0x000000093f077299 */ /* 0x000fc40008011607 */
[----:B------:R-:W-:Y:S01]  /*0d90*/  USHF.L.U32 UR6, UR11, UR18, URZ ;  /* 0x000000120b067299 */ /* 0x000fe2000800063f */
[----:B------:R-:W-:Y:S01]  /*0da0*/  ISETP.NE.AND.EX P0, PT, RZ, UR5, PT, P0 ;  /* 0x00000005ff007c0c */ /* 0x000fe2000bf05300 */
[----:B------:R-:W-:Y:S02]  /*0db0*/  USHF.R.U64 UR22, UR16, UR10, UR7 ;  /* 0x0000000a10167299 */ /* 0x000fe40008001207 */
[----:B------:R-:W-:Y:S02]  /*0dc0*/  USHF.R.U32.HI UR7, URZ, UR10, UR7 ;  /* 0x0000000a3f077299 */ /* 0x000fe40008011607 */
[----:B------:R-:W-:Y:S02]  /*0dd0*/  UISETP.NE.AND UP1, UPT, UR39, URZ, UPT ;  /* 0x0000003f2700728c */ /* 0x000fe4000bf25270 */
[----:B------:R-:W-:Y:S01]  /*0de0*/  USHF.R.U64 UR23, UR22, UR18, UR7 ;  /* 0x0000001216177299 */ /* 0x000fe20008001207 */
[----:B------:R-:W-:Y:S01]  /*0df0*/  ULDC UR17, c[0x0][0x600] ;  /* 0x0001800000117ab9 */ /* 0x000fe20000000800 */
[----:B------:R-:W-:-:S02]  /*0e00*/  ULOP3.LUT UR13, URZ, UR6, URZ, 0x33, !UPT ;  /* 0x000000063f0d7292 */ /* 0x000fc4000f8e333f */
[----:B------:R-:W-:Y:S02]  /*0e10*/  UIADD3 UR15, UR17, -0x1, URZ ;  /* 0xffffffff110f7890 */ /* 0x000fe4000fffe03f */
[----:B------:R-:W-:Y:S02]  /*0e20*/  USEL UR12, UR8, UR12, !UP1 ;  /* 0x0000000c080c7287 */ /* 0x000fe4000c800000 */
[----:B------:R-:W-:Y:S01]  /*0e30*/  USHF.R.U32.HI UR7, URZ, UR18, UR7 ;  /* 0x000000123f077299 */ /* 0x000fe20008011607 */
[----:B------:R-:W-:Y:S01]  /*0e40*/  ULDC UR19, c[0x0][0x648] ;  /* 0x0001920000137ab9 */ /* 0x000fe20000000800 */
[----:B------:R-:W-:Y:S01]  /*0e50*/  ULDC UR20, c[0x0][0x638] ;  /* 0x00018e0000147ab9 */ /* 0x000fe20000000800 */
[----:B------:R-:W-:Y:S01]  /*0e60*/  UMOV UR21, 0x1 ;  /* 0x0000000100157882 */ /* 0x000fe20000000000 */
[----:B------:R-:W-:Y:S01]  /*0e70*/  UMOV UR6, UR23 ;  /* 0x0000001700067c82 */ /* 0x000fe20008000000 */
[----:B------:R-:W-:Y:S07]  /*0e80*/  @!P0 BRA `(.L_x_10) ;  /* 0x0000000000308947 */ /* 0x000fee0003800000 */
[----:B------:R-:W-:Y:S02]  /*0e90*/  ULDC UR10, c[0x0][0x64c] ;  /* 0x00019300000a7ab9 */ /* 0x000fe40000000800 */
        /* <DEDUP_REMOVED lines=8> */
[----:B------:R-:W-:-:S07]  /*0f20*/  UIMAD.WIDE.U32.X UR4, UR14, UR5, UR10, UP0 ;  /* 0x000000050e0472a5 */ /* 0x000fce00080e040a */
[----:B------:R-:W-:Y:S01]  /*0f30*/  UMOV UR6, UR4 ;  /* 0x0000000400067c82 */ /* 0x000fe20008000000 */
[----:B------:R-:W-:-:S05]  /*0f40*/  UMOV UR7, UR5 ;  /* 0x0000000500077c82 */ /* 0x000fca0008000000 */
.L_x_10:
[----:B------:R-:W-:Y:S01]  /*0f50*/  USHF.R.U64 UR5, UR6, UR19, UR7 ;  /* 0x0000001306057299 */ /* 0x000fe20008001207 */
[----:B------:R-:W-:Y:S01]  /*0f60*/  IMAD.MOV.U32 R0, RZ, RZ, 0x1 ;  /* 0x00000001ff007424 */ /* 0x000fe200078e00ff */
[----:B------:R-:W-:Y:S02]  /*0f70*/  USHF.L.U32 UR4, UR21, UR18, URZ ;  /* 0x0000001215047299 */ /* 0x000fe4000800063f */
[----:B------:R-:W-:Y:S02]  /*0f80*/  ULOP3.LUT UR13, UR22, UR13, URZ, 0xc0, !UPT ;  /* 0x0000000d160d7292 */ /* 0x000fe4000f8ec03f */
[----:B------:R-:W-:Y:S02]  /*0f90*/  UIADD3 UR6, -UR5, URZ, URZ ;  /* 0x0000003f05067290 */ /* 0x000fe4000fffe13f */
[----:B------:R-:W-:Y:S02]  /*0fa0*/  UIMAD UR13, UR4, UR5, UR13 ;  /* 0x00000005040d72a4 */ /* 0x000fe4000f8e020d */
[----:B------:R-:W-:-:S02]  /*0fb0*/  ULOP3.LUT UR15, UR16, UR15, URZ, 0xc0, !UPT ;  /* 0x0000000f100f7292 */ /* 0x000fc4000f8ec03f */
[----:B------:R-:W-:Y:S01]  /*0fc0*/  UIMAD UR4, UR6, UR20, UR23 ;  /* 0x00000014060472a4 */ /* 0x000fe2000f8e0217 */
[----:B------:R-:W-:Y:S01]  /*0fd0*/  ULDC UR5, c[0x0][0x610] ;  /* 0x0001840000057ab9 */ /* 0x000fe20000000800 */
[----:B------:R-:W-:Y:S02]  /*0fe0*/  UISETP.NE.AND UP0, UPT, UR39, URZ, UPT ;  /* 0x0000003f2700728c */ /* 0x000fe4000bf05270 */
[----:B------:R-:W-:Y:S02]  /*0ff0*/  UIMAD UR12, UR13, UR5, UR12 ;  /* 0x000000050d0c72a4 */ /* 0x000fe4000f8e020c */
[----:B------:R-:W-:-:S04]  /*1000*/  UIMAD UR4, UR4, UR17, UR15 ;  /* 0x00000011040472a4 */ /* 0x000fc8000f8e020f */
[----:B------:R-:W-:Y:S02]  /*1010*/  USEL UR41, UR4, UR12, !UP0 ;  /* 0x0000000c04297287 */ /* 0x000fe4000c000000 */
[----:B------:R-:W-:-:S12]  /*1020*/  USEL UR40, UR12, UR4, !UP0 ;  /* 0x000000040c287287 */ /* 0x000fd8000c000000 */
.L_x_8:
[----:B------:R-:W-:-:S08]  /*1030*/  NOP ;  /* 0x0000000000007918 */ /* 0x000fd00000000000 */
[----:B------:R-:W1:Y:S02]  /*1040*/  USETMAXREG.TRY_ALLOC.CTAPOOL UP0, 0xf0 ;  /* 0x000000f0000079c8 */ /* 0x000e640008000600 */
[----:B-1----:R-:W-:-:S13]  /*1050*/  PLOP3.LUT P0, PT, PT, PT, UP0, 0x80, 0x0 ;  /* 0x000000000000781c */ /* 0x002fda0003f0f008 */
[----:B------:R-:W-:Y:S05]  /*1060*/  @!P0 BRA `(.L_x_8) ;  /* 0xfffffffc00f08947 */ /* 0x000fea000383ffff */
[----:B------:R-:W-:Y:S01]  /*1070*/  ULDC.64 UR4, c[0x0][0x598] ;  /* 0x0001660000047ab9 */ /* 0x000fe20000000a00 */
[----:B------:R-:W-:Y:S01]  /*1080*/  ULDC.64 UR44, c[0x0][0x208] ;  /* 0x00008200002c7ab9 */ /* 0x000fe20000000a00 */
[----:B------:R-:W-:-:S04]  /*1090*/  ISETP.NE.U32.AND P0, PT, RZ, UR4, PT ;  /* 0x00000004ff007c0c */ /* 0x000fc8000bf05070 */
[----:B------:R-:W-:-:S13]  /*10a0*/  ISETP.NE.AND.EX P0, PT, RZ, UR5, PT, P0 ;  /* 0x00000005ff007c0c */ /* 0x000fda000bf05300 */
[----:B------:R-:W-:Y:S05]  /*10b0*/  @!P0 BRA `(.L_x_11) ;  /* 0x00000000001c8947 */ /* 0x000fea0003800000 */
[----:B------:R-:W1:Y:S02]  /*10c0*/  LDC.64 R2, c[0x0][0x598] ;  /* 0x00016600ff027b82 */ /* 0x000e640000000a00 */
[----:B-1----:R-:W2:Y:S02]  /*10d0*/  LDG.E.64 R2, desc[UR44][R2.64] ;  /* 0x0000002c02027981 */ /* 0x002ea4000c1e1b00 */
[----:B--2---:R-:W-:-:S04]  /*10e0*/  ISETP.NE.U32.AND P0, PT, R2, RZ, PT ;  /* 0x000000ff0200720c */ /* 0x004fc80003f05070 */
[----:B------:R-:W-:-:S13]  /*10f0*/  ISETP.NE.AND.EX P0, PT, R3, RZ, PT, P0 ;  /* 0x000000ff0300720c */ /* 0x000fda0003f05300 */
[----:B------:R-:W-:Y:S05]  /*1100*/  @!P0 BRA `(.L_x_11) ;  /* 0x0000000000088947 */ /* 0x000fea0003800000 */
[----:B------:R1:W5:Y:S01]  /*1110*/  LD.E R2, desc[UR44][R2.64] ;  /* 0x0000002c02027980 */ /* 0x000362000c101900 */
[----:B------:R-:W-:Y:S05]  /*1120*/  BRA `(.L_x_12) ;  /* 0x0000000000247947 */ /* 0x000fea0003800000 */
.L_x_11:
[----:B------:R-:W-:Y:S02]  /*1130*/  ULDC.64 UR4, c[0x0][0x588] ;  /* 0x0001620000047ab9 */ /* 0x000fe40000000a00 */
[----:B------:R-:W-:-:S04]  /*1140*/  ISETP.NE.U32.AND P0, PT, RZ, UR4, PT ;  /* 0x00000004ff007c0c */ /* 0x000fc8000bf05070 */
[----:B------:R-:W-:-:S13]  /*1150*/  ISETP.NE.AND.EX P0, PT, RZ, UR5, PT, P0 ;  /* 0x00000005ff007c0c */ /* 0x000fda000bf05300 */
[----:B------:R-:W-:Y:S05]  /*1160*/  @!P0 BRA `(.L_x_13) ;  /* 0x00000000000c8947 */ /* 0x000fea0003800000 */
[----:B------:R-:W1:Y:S02]  /*1170*/  LDC.64 R2, c[0x0][0x588] ;  /* 0x00016200ff027b82 */ /* 0x000e640000000a00 */
[----:B-1----:R2:W5:Y:S01]  /*1180*/  LDG.E R2, desc[UR44][R2.64] ;  /* 0x0000002c02027981 */ /* 0x002562000c1e1900 */
[----:B------:R-:W-:Y:S05]  /*1190*/  BRA `(.L_x_12) ;  /* 0x0000000000087947 */ /* 0x000fea0003800000 */
.L_x_13:
[----:B------:R-:W-:Y:S02]  /*11a0*/  ULDC UR4, c[0x0][0x580] ;  /* 0x0001600000047ab9 */ /* 0x000fe40000000800 */
[----:B------:R-:W-:-:S07]  /*11b0*/  MOV R2, UR4 ;  /* 0x0000000400027c02 */ /* 0x000fce0008000f00 */
.L_x_12:
[----:B------:R-:W-:Y:S02]  /*11c0*/  ULDC.64 UR4, c[0x0][0x5a0] ;  /* 0x0001680000047ab9 */ /* 0x000fe40000000a00 */
[----:B------:R-:W-:-:S04]  /*11d0*/  ISETP.NE.U32.AND P0, PT, RZ, UR4, PT ;  /* 0x00000004ff007c0c */ /* 0x000fc8000bf05070 */
[----:B------:R-:W-:-:S13]  /*11e0*/  ISETP.NE.AND.EX P0, PT, RZ, UR5, PT, P0 ;  /* 0x00000005ff007c0c */ /* 0x000fda000bf05300 */
[----:B------:R-:W-:Y:S05]  /*11f0*/  @!P0 BRA `(.L_x_14) ;  /* 0x00000000001c8947 */ /* 0x000fea0003800000 */
[----:B------:R-:W3:Y:S02]  /*1200*/  LDC.64 R4, c[0x0][0x5a0] ;  /* 0x00016800ff047b82 */ /* 0x000ee40000000a00 */
[----:B---3--:R-:W3:Y:S02]  /*1210*/  LDG.E.64 R4, desc[UR44][R4.64] ;  /* 0x0000002c04047981 */ /* 0x008ee4000c1e1b00 */
[----:B---3--:R-:W-:-:S04]  /*1220*/  ISETP.NE.U32.AND P0, PT, R4, RZ, PT ;  /* 0x000000ff0400720c */ /* 0x008fc80003f05070 */
[----:B------:R-:W-:-:S13]  /*1230*/  ISETP.NE.AND.EX P0, PT, R5, RZ, PT, P0 ;  /* 0x000000ff0500720c */ /* 0x000fda0003f05300 */
[----:B------:R-:W-:Y:S05]  /*1240*/  @!P0 BRA `(.L_x_14) ;  /* 0x0000000000088947 */ /* 0x000fea0003800000 */
[----:B------:R3:W5:Y:S01]  /*1250*/  LD.E R16, desc[UR44][R4.64] ;  /* 0x0000002c04107980 */ /* 0x000762000c101900 */
[----:B------:R-:W-:Y:S05]  /*1260*/  BRA `(.L_x_15) ;  /* 0x0000000000247947 */ /* 0x000fea0003800000 */
.L_x_14:
[----:B------:R-:W-:Y:S02]  /*1270*/  ULDC.64 UR4, c[0x0][0x590] ;  /* 0x0001640000047ab9 */ /* 0x000fe40000000a00 */
[----:B------:R-:W-:-:S04]  /*1280*/  ISETP.NE.U32.AND P0, PT, RZ, UR4, PT ;  /* 0x00000004ff007c0c */ /* 0x000fc8000bf05070 */
[----:B------:R-:W-:-:S13]  /*1290*/  ISETP.NE.AND.EX P0, PT, RZ, UR5, PT, P0 ;  /* 0x00000005ff007c0c */ /* 0x000fda000bf05300 */
[----:B------:R-:W-:Y:S05]  /*12a0*/  @!P0 BRA `(.L_x_16) ;  /* 0x00000000000c8947 */ /* 0x000fea0003800000 */
[----:B------:R-:W3:Y:S02]  /*12b0*/  LDC.64 R4, c[0x0][0x590] ;  /* 0x00016400ff047b82 */ /* 0x000ee40000000a00 */
[----:B---3--:R4:W5:Y:S01]  /*12c0*/  LDG.E R16, desc[UR44][R4.64] ;  /* 0x0000002c04107981 */ /* 0x008962000c1e1900 */
[----:B------:R-:W-:Y:S05]  /*12d0*/  BRA `(.L_x_15) ;  /* 0x0000000000087947 */ /* 0x000fea0003800000 */
.L_x_16:
[----:B------:R-:W-:Y:S02]  /*12e0*/  ULDC UR4, c[0x0][0x584] ;  /* 0x0001610000047ab9 */ /* 0x000fe40000000800 */
[----:B------:R-:W-:-:S07]  /*12f0*/  IMAD.U32 R16, RZ, RZ, UR4 ;  /* 0x00000004ff107e24 */ /* 0x000fce000f8e00ff */
.L_x_15:
[----:B------:R-:W-:-:S13]  /*1300*/  LOP3.LUT P0, RZ, R0, 0xff, RZ, 0xc0, !PT ;  /* 0x000000ff00ff7812 */ /* 0x000fda000780c0ff */
[----:B------:R-:W-:Y:S05]  /*1310*/  @!P0 EXIT ;  /* 0x000000000000894d */ /* 0x000fea0003800000 */
[----:B------:R-:W-:Y:S01]  /*1320*/  ULDC UR4, c[0x0][0x28c] ;  /* 0x0000a30000047ab9 */ /* 0x000fe20000000800 */
[----:B------:R-:W-:Y:S01]  /*1330*/  UMOV UR36, URZ ;  /* 0x0000003f00247c82 */ /* 0x000fe20008000000 */
[----:B------:R-:W-:Y:S01]  /*1340*/  UIADD3 UR4, UR4, 0x7f, URZ ;  /* 0x0000007f04047890 */ /* 0x000fe2000fffe03f */
[----:B------:R-:W-:-:S03]  /*1350*/  UMOV UR37, URZ ;  /* 0x0000003f00257c82 */ /* 0x000fc60008000000 */
[----:B------:R-:W-:-:S04]  /*1360*/  USHF.R.S32.HI UR5, URZ, 0x1f, UR4 ;  /* 0x0000001f3f057899 */ /* 0x000fc80008011404 */
[----:B------:R-:W-:-:S04]  /*1370*/  ULEA.HI UR5, UR5, UR4, URZ, 0x7 ;  /* 0x0000000405057291 */ /* 0x000fc8000f8f383f */
[----:B------:R-:W-:-:S12]  /*1380*/  USHF.R.S32.HI UR43, URZ, 0x7, UR5 ;  /* 0x000000073f2b7899 */ /* 0x000fd80008011405 */
.L_x_546:
[----:B0-----:R-:W0:Y:S01]  /*1390*/  S2R R0, SR_TID.X ;  /* 0x0000000000007919 */ /* 0x001e220000002100 */
[----:B-1----:R-:W1:Y:S01]  /*13a0*/  S2UR UR7, SR_CgaCtaId ;  /* 0x00000000000779c3 */ /* 0x002e620000008800 */
[----:B------:R-:W-:Y:S02]  /*13b0*/  UMOV UR6, 0x400 ;  /* 0x0000040000067882 */ /* 0x000fe40000000000 */
[----:B-1----:R-:W-:Y:S01]  /*13c0*/  ULEA UR6, UR7, UR6, 0x18 ;  /* 0x0000000607067291 */ /* 0x002fe2000f8ec03f */
[----:B0-----:R-:W-:-:S04]  /*13d0*/  LOP3.LUT R0, R0, 0x80, RZ, 0xc0, !PT ;  /* 0x0000008000007812 */ /* 0x001fc800078ec0ff */
[----:B------:R-:W-:-:S06]  /*13e0*/  SHF.R.U32.HI R0, RZ, 0x7, R0 ;  /* 0x00000007ff007819 */ /* 0x000fcc0000011600 */
[----:B------:R-:W0:Y:S02]  /*13f0*/  SHFL.IDX PT, R0, R0, RZ, 0x1f ;  /* 0x00001fff00007589 */ /* 0x000e2400000e0000 */
[----:B0-----:R-:W-:-:S13]  /*1400*/  R2UR UR4, R0 ;  /* 0x00000000000472ca */ /* 0x001fda00000e0000 */
[----:B------:R-:W-:-:S04]  /*1410*/  ULEA.HI UR5, UR4, UR4, URZ, 0x1 ;  /* 0x0000000404057291 */ /* 0x000fc8000f8f083f */
[----:B------:R-:W-:-:S04]  /*1420*/  ULOP3.LUT UR5, UR5, 0x7fffe, URZ, 0xc0, !UPT ;  /* 0x0007fffe05057892 */ /* 0x000fc8000f8ec03f */
[----:B------:R-:W-:-:S03]  /*1430*/  UIADD3 UR5, UR4, -UR5, URZ ;  /* 0x8000000504057290 */ /* 0x000fc6000fffe03f */
[----:B------:R-:W-:Y:S01]  /*1440*/  ULDC UR4, c[0x0][0x28c] ;  /* 0x0000a30000047ab9 */ /* 0x000fe20000000800 */
[----:B------:R-:W-:Y:S01]  /*1450*/  ULEA UR5, UR5, UR6, 0xd ;  /* 0x0000000605057291 */ /* 0x000fe2000f8e683f */
[----:B------:R-:W-:-:S03]  /*1460*/  ISETP.LT.AND P0, PT, RZ, UR4, PT ;  /* 0x00000004ff007c0c */ /* 0x000fc6000bf01270 */
[----:B------:R-:W-:-:S04]  /*1470*/  UIADD3 UR5, UR5, 0x100, URZ ;  /* 0x0000010005057890 */ /* 0x000fc8000fffe03f */
[----:B------:R-:W-:-:S04]  /*1480*/  USHF.R.U32.HI UR5, URZ, 0x4, UR5 ;  /* 0x000000043f057899 */ /* 0x000fc80008011605 */
[----:B------:R-:W-:Y:S02]  /*1490*/  ULOP3.LUT UR46, UR5, 0x3fff, URZ, 0xc0, !UPT ;  /* 0x00003fff052e7892 */ /* 0x000fe4000f8ec03f */
[----:B---3--:R-:W-:Y:S10]  /*14a0*/  @P0 BRA `(.L_x_17) ;  /* 0x0000000000400947 */ /* 0x008ff40003800000 */
[----:B------:R-:W-:Y:S01]  /*14b0*/  MOV R0, 0x0 ;  /* 0x0000000000007802 */ /* 0x000fe20000000f00 */
[----:B------:R-:W-:Y:S01]  /*14c0*/  ULDC.64 UR4, c[0x4][0x68] ;  /* 0x01001a0000047ab9 */ /* 0x000fe20000000a00 */
[----:B------:R-:W-:Y:S01]  /*14d0*/  ULDC.64 UR6, c[0x4][0x8] ;  /* 0x0100020000067ab9 */ /* 0x000fe20000000a00 */
[----:B---34-:R-:W-:Y:S01]  /*14e0*/  IMAD.U32 R4, RZ, RZ, UR4 ;  /* 0x00000004ff047e24 */ /* 0x018fe2000f8e00ff */
[----:B------:R0:W1:Y:S01]  /*14f0*/  LDC.64 R14, c[0x4][R0] ;  /* 0x01000000000e7b82 */ /* 0x0000620000000a00 */
[----:B------:R-:W-:Y:S01]  /*1500*/  IMAD.U32 R5, RZ, RZ, UR5 ;  /* 0x00000005ff057e24 */ /* 0x000fe2000f8e00ff */
[----:B------:R-:W-:Y:S01]  /*1510*/  ULDC.64 UR4, c[0x4][0x70] ;  /* 0x01001c0000047ab9 */ /* 0x000fe20000000a00 */
[----:B------:R-:W-:Y:S01]  /*1520*/  IMAD.U32 R10, RZ, RZ, UR6 ;  /* 0x00000006ff0a7e24 */ /* 0x000fe2000f8e00ff */
[----:B------:R-:W-:Y:S01]  /*1530*/  MOV R6, UR4 ;  /* 0x0000000400067c02 */ /* 0x000fe20008000f00 */
[----:B------:R-:W-:Y:S01]  /*1540*/  IMAD.U32 R7, RZ, RZ, UR5 ;  /* 0x00000005ff077e24 */ /* 0x000fe2000f8e00ff */
[----:B------:R-:W-:Y:S01]  /*1550*/  MOV R8, 0x1e1 ;  /* 0x000001e100087802 */ /* 0x000fe20000000f00 */
[----:B------:R-:W-:-:S02]  /*1560*/  IMAD.U32 R11, RZ, RZ, UR7 ;  /* 0x00000007ff0b7e24 */ /* 0x000fc4000f8e00ff */
[----:B------:R-:W-:Y:S02]  /*1570*/  IMAD.MOV.U32 R12, RZ, RZ, 0x1 ;  /* 0x00000001ff0c7424 */ /* 0x000fe400078e00ff */
[----:B0-----:R-:W-:-:S07]  /*1580*/  IMAD.MOV.U32 R13, RZ, RZ, RZ ;  /* 0x000000ffff0d7224 */ /* 0x001fce00078e00ff */
[----:B------:R-:W-:-:S07]  /*1590*/  LEPC R20, `(.L_x_17) ;  /* 0x000000001014794e */ /* 0x000fce0000000000 */
[----:B-12--5:R-:W-:Y:S05]  /*15a0*/  CALL.ABS.NOINC R14 ;  /* 0x000000000e007343 */ /* 0x026fea0003c00000 */
.L_x_17:
[----:B------:R-:W-:-:S06]  /*15b0*/  ULOP3.LUT UR4, UR38, 0x1, URZ, 0xfc, !UPT ;  /* 0x0000000126047892 */ /* 0x000fcc000f8efc3f */
[----:B------:R-:W-:-:S05]  /*15c0*/  IMAD.U32 R0, RZ, RZ, UR4 ;  /* 0x00000004ff007e24 */ /* 0x000fca000f8e00ff */
[----:B------:R-:W-:-:S13]  /*15d0*/  ISETP.NE.AND P0, PT, R0, 0x3, PT ;  /* 0x000000030000780c */ /* 0x000fda0003f05270 */
[----:B------:R-:W-:Y:S05]  /*15e0*/  @!P0 BRA `(.L_x_18) ;  /* 0x0000000000048947 */ /* 0x000fea0003800000 */
[----:B------:R-:W-:Y:S01]  /*15f0*/  BPT.TRAP 0x1 ;  /* 0x000000040000795c */ /* 0x000fe20000300000 */
.L_x_18:
[----:B------:R-:W0:Y:S01]  /*1600*/  S2UR UR5, SR_CgaCtaId ;  /* 0x00000000000579c3 */ /* 0x000e220000008800 */
[----:B------:R-:W-:Y:S01]  /*1610*/  UMOV UR4, 0x400 ;  /* 0x0000040000047882 */ /* 0x000fe20000000000 */
[----:B---34-:R-:W-:Y:S01]  /*1620*/  MOV R5, UR37 ;  /* 0x0000002500057c02 */ /* 0x018fe20008000f00 */
[----:B--2---:R-:W-:-:S05]  /*1630*/  IMAD.U32 R3, RZ, RZ, UR36 ;  /* 0x00000024ff037e24 */ /* 0x004fca000f8e00ff */
[----:B------:R-:W-:Y:S01]  /*1640*/  SHF.L.U32 R3, R3, 0x1f, RZ ;  /* 0x0000001f03037819 */ /* 0x000fe200000006ff */
[----:B0-----:R-:W-:-:S06]  /*1650*/  ULEA UR4, UR5, UR4, 0x18 ;  /* 0x0000000405047291 */ /* 0x001fcc000f8ec03f */
[----:B------:R-:W-:-:S04]  /*1660*/  IMAD.U32 R0, RZ, RZ, UR4 ;  /* 0x00000004ff007e24 */ /* 0x000fc8000f8e00ff */
[----:B------:R-:W-:-:S04]  /*1670*/  IMAD R4, R5, 0x8, R0 ;  /* 0x0000000805047824 */ /* 0x000fc800078e0200 */
[----:B------:R0:W1:Y:S01]  /*1680*/  SYNCS.PHASECHK.TRANS64.TRYWAIT P1, [R4+URZ], R3 ;  /* 0x00000003040075a7 */ /* 0x000062000802017f */
[----:B------:R-:W-:Y:S05]  /*1690*/  @!P0 BRA `(.L_x_19) ;  /* 0x0000000000048947 */ /* 0x000fea0003800000 */
[----:B------:R-:W-:Y:S01]  /*16a0*/  BPT.TRAP 0x1 ;  /* 0x000000040000795c */ /* 0x000fe20000300000 */
.L_x_19:
[----:B-1----:R-:W-:Y:S05]  /*16b0*/  @P1 BRA `(.L_x_20) ;  /* 0x0000000000081947 */ /* 0x002fea0003800000 */
[----:B------:R-:W1:Y:S02]  /*16c0*/  SYNCS.PHASECHK.TRANS64.TRYWAIT P1, [R4+URZ], R3 ;  /* 0x00000003040075a7 */ /* 0x000e64000802017f */
[----:B-1----:R-:W-:Y:S05]  /*16d0*/  @!P1 BRA `(.L_x_21) ;  /* 0x0000022000fc9947 */ /* 0x002fea0003800000 */
.L_x_20:
[----:B------:R-:W-:-:S04]  /*16e0*/  UISETP.LT.AND UP0, UPT, UR43, 0x1, UPT ;  /* 0x000000012b00788c */ /* 0x000fc8000bf01270 */
[----:B------:R-:W-:-:S06]  /*16f0*/  USEL UR4, UR43, 0x1, UP0 ;  /* 0x000000012b047887 */ /* 0x000fcc0008000000 */
[----:B01----:R-:W-:Y:S01]  /*1700*/  MOV R3, UR4 ;  /* 0x0000000400037c02 */ /* 0x003fe20008000f00 */
[----:B------:R-:W-:Y:S05]  /*1710*/  WARPSYNC.ALL ;  /* 0x0000000000007948 */ /* 0x000fea0003800000 */
[----:B------:R-:W-:-:S04]  /*1720*/  IADD3 R3, -R3, UR43, RZ ;  /* 0x0000002b03037c10 */ /* 0x000fc8000fffe1ff */
[----:B------:R-:W-:Y:S02]  /*1730*/  ISETP.GE.AND P1, PT, R3, 0x1, PT ;  /* 0x000000010300780c */ /* 0x000fe40003f26270 */
[----:B------:R-:W-:Y:S01]  /*1740*/  R2UR UR4, R0 ;  /* 0x00000000000472ca */ /* 0x000fe200000e0000 */
[----:B------:R-:W-:Y:S01]  /*1750*/  WARPGROUP.ARRIVE ;  /* 0x00000000000079c5 */ /* 0x000fe20000000000 */
[----:B------:R-:W-:Y:S01]  /*1760*/  UMOV UR9, 0x40000040 ;  /* 0x4000004000097882 */ /* 0x000fe20000000000 */
[----:B------:R-:W-:Y:S01]  /*1770*/  UMOV UR11, 0x40000040 ;  /* 0x40000040000b7882 */ /* 0x000fe20000000000 */
[----:B------:R-:W-:Y:S01]  /*1780*/  STL [R1+0x2c8], R17 ;  /* 0x0002c81101007387 */ /* 0x000fe20000100800 */
[----:B------:R-:W-:Y:S01]  /*1790*/  UMOV UR15, UR11 ;  /* 0x0000000b000f7c82 */ /* 0x000fe20008000000 */
[----:B------:R-:W-:Y:S02]  /*17a0*/  UMOV UR13, 0x40000040 ;  /* 0x40000040000d7882 */ /* 0x000fe40000000000 */
[----:B-----5:R-:W-:Y:S04]  /*17b0*/  STL [R1+0x2c4], R16 ;  /* 0x0002c41001007387 */ /* 0x020fe80000100800 */
[----:B------:R0:W-:Y:S01]  /*17c0*/  STL [R1+0x2c0], R3 ;  /* 0x0002c00301007387 */ /* 0x0001e20000100800 */
[----:B------:R-:W-:-:S03]  /*17d0*/  UIADD3 UR4, UR4, 0x30100, URZ ;  /* 0x0003010004047890 */ /* 0x000fc6000fffe03f */
[----:B------:R1:W-:Y:S01]  /*17e0*/  STL [R1+0x2bc], R2 ;  /* 0x0002bc0201007387 */ /* 0x0003e20000100800 */
[----:B------:R-:W-:-:S03]  /*17f0*/  USHF.R.U32.HI UR4, URZ, 0x4, UR4 ;  /* 0x000000043f047899 */ /* 0x000fc60008011604 */
[----:B------:R2:W-:Y:S01]  /*1800*/  STL [R1+0x2cc], R0 ;  /* 0x0002cc0001007387 */ /* 0x0005e20000100800 */
[----:B------:R-:W-:Y:S02]  /*1810*/  ULOP3.LUT UR5, UR4, 0x3fff, URZ, 0xc0, !UPT ;  /* 0x00003fff04057892 */ /* 0x000fe4000f8ec03f */
[----:B------:R-:W-:Y:S02]  /*1820*/  ULOP3.LUT UR4, UR46, 0x10000, URZ, 0xfc, !UPT ;  /* 0x000100002e047892 */ /* 0x000fe4000f8efc3f */
[----:B------:R-:W-:Y:S02]  /*1830*/  ULOP3.LUT UR5, UR5, 0x10000, URZ, 0xfc, !UPT ;  /* 0x0001000005057892 */ /* 0x000fe4000f8efc3f */
[----:B------:R-:W-:Y:S02]  /*1840*/  ULEA UR8, UR37, UR4, 0xc ;  /* 0x0000000425087291 */ /* 0x000fe4000f8e603f */
[----:B------:R-:W-:Y:S02]  /*1850*/  ULEA UR6, UR37, UR5, 0xc ;  /* 0x0000000525067291 */ /* 0x000fe4000f8e603f */
[----:B------:R-:W-:-:S05]  /*1860*/  UIADD3 UR12, UR8, 0x400, URZ ;  /* 0x00000400080c7890 */ /* 0x000fca000fffe03f */
[----:B------:R-:W-:Y:S02]  /*1870*/  UMOV UR10, UR6 ;  /* 0x00000006000a7c82 */ /* 0x000fe40008000000 */
[----:B------:R-:W-:Y:S01]  /*1880*/  HGMMA.64x256x16.F32.BF16 R24, gdesc[UR8], RZ, !UPT, gsb0 ;  /* 0x03e00000081879f0 */ /* 0x000fe2000c0018ff */
[----:B------:R-:W-:Y:S02]  /*1890*/  UMOV UR14, UR10 ;  /* 0x0000000a000e7c82 */ /* 0x000fe40008000000 */
[----:B------:R-:W-:Y:S02]  /*18a0*/  WARPGROUP.DEPBAR.LE gsb0, 0x0 ;  /* 0x00008000000079c5 */ /* 0x000fe40000010000 */
[----:B------:R-:W-:Y:S01]  /*18b0*/  STL.64 [R1], R24 ;  /* 0x0000001801007387 */ /* 0x000fe20000100a00 */
[----:B------:R-:W-:Y:S01]  /*18c0*/  IMAD.MOV.U32 R235, RZ, RZ, R46 ;  /* 0x000000ffffeb7224 */ /* 0x000fe200078e002e */
[----:B------:R-:W-:Y:S01]  /*18d0*/  MOV R232, R49 ;  /* 0x0000003100e87202 */ /* 0x000fe20000000f00 */
[----:B------:R-:W-:Y:S01]  /*18e0*/  IMAD.MOV.U32 R234, RZ, RZ, R47 ;  /* 0x000000ffffea7224 */ /* 0x000fe200078e002f */
[----:B------:R-:W-:Y:S01]  /*18f0*/  STL.64 [R1+0x8], R26 ;  /* 0x0000081a01007387 */ /* 0x000fe20000100a00 */
        /* <DEDUP_REMOVED lines=65> */
[----:B0-----:R-:W-:Y:S01]  /*1d10*/  MOV R3, R149 ;  /* 0x0000009500037202 */ /* 0x001fe20000000f00 */
[----:B------:R-:W-:Y:S01]  /*1d20*/  IMAD.MOV.U32 R176, RZ, RZ, R92 ;  /* 0x000000ffffb07224 */ /* 0x000fe200078e005c */
[----:B------:R0:W-:Y:S01]  /*1d30*/  STL.64 [R1+0x50], R44 ;  /* 0x0000502c01007387 */ /* 0x0001e20000100a00 */
[----:B------:R-:W-:-:S02]  /*1d40*/  IMAD.MOV.U32 R178, RZ, RZ, R94 ;  /* 0x000000ffffb27224 */ /* 0x000fc400078e005e */
[----:B------:R-:W-:Y:S01]  /*1d50*/  IMAD.MOV.U32 R179, RZ, RZ, R95 ;  /* 0x000000ffffb37224 */ /* 0x000fe200078e005f */
[----:B------:R-:W-:Y:S01]  /*1d60*/  STL [R1+0xaf0], R152 ;  /* 0x000af09801007387 */ /* 0x000fe20000100800 */
[----:B------:R-:W-:Y:S02]  /*1d70*/  IMAD.MOV.U32 R180, RZ, RZ, R96 ;  /* 0x000000ffffb47224 */ /* 0x000fe400078e0060 */
[----:B------:R-:W-:Y:S02]  /*1d80*/  IMAD.MOV.U32 R182, RZ, RZ, R98 ;  /* 0x000000ffffb67224 */ /* 0x000fe400078e0062 */
[----:B------:R-:W-:Y:S02]  /*1d90*/  IMAD.MOV.U32 R183, RZ, RZ, R99 ;  /* 0x000000ffffb77224 */ /* 0x000fe400078e0063 */
[----:B------:R-:W-:Y:S02]  /*1da0*/  IMAD.MOV.U32 R184, RZ, RZ, R100 ;  /* 0x000000ffffb87224 */ /* 0x000fe400078e0064 */
[----:B------:R-:W-:-:S02]  /*1db0*/  IMAD.MOV.U32 R186, RZ, RZ, R102 ;  /* 0x000000ffffba7224 */ /* 0x000fc400078e0066 */
[----:B------:R-:W-:Y:S02]  /*1dc0*/  IMAD.MOV.U32 R187, RZ, RZ, R103 ;  /* 0x000000ffffbb7224 */ /* 0x000fe400078e0067 */
        /* <DEDUP_REMOVED lines=34> */
[----:B-1----:R-:W-:-:S02]  /*1ff0*/  IMAD.MOV.U32 R2, RZ, RZ, R150 ;  /* 0x000000ffff027224 */ /* 0x002fc400078e0096 */
[----:B--2---:R-:W-:Y:S02]  /*2000*/  IMAD.MOV.U32 R0, RZ, RZ, R151 ;  /* 0x000000ffff007224 */ /* 0x004fe400078e0097 */
[----:B0-----:R-:W-:-:S06]  /*2010*/  WARPGROUP.ARRIVE ;  /* 0x00000000000079c5 */ /* 0x001fcc0000000000 */
[----:B------:R-:W-:Y:S03]  /*2020*/  HGMMA.64x256x16.F32.BF16 R24, gdesc[UR12], RZ, !UPT, gsb0 ;  /* 0x03e000000c1879f0 */ /* 0x000fe6000c0018ff */
[----:B------:R-:W-:Y:S02]  /*2030*/  WARPGROUP.DEPBAR.LE gsb0, 0x0 ;  /* 0x00008000000079c5 */ /* 0x000fe40000010000 */
[----:B------:R-:W-:Y:S04]  /*2040*/  STL.64 [R1+0xae8], R150 ;  /* 0x000ae89601007387 */ /* 0x000fe80000100a00 */
        /* <DEDUP_REMOVED lines=20> */
[----:B------:R0:W-:Y:S04]  /*2190*/  STL.64 [R1+0xa40], R108 ;  /* 0x000a406c01007387 */ /* 0x0001e80000100a00 */
[----:B0-----:R-:W2:Y:S04]  /*21a0*/  LDL.LU R108, [R1] ;  /* 0x00000000016c7983 */ /* 0x001ea80000300800 */
[----:B------:R-:W2:Y:S04]  /*21b0*/  LDL.LU R109, [R1+0x4] ;  /* 0x00000400016d7983 */ /* 0x000ea80000300800 */
        /* <DEDUP_REMOVED lines=19> */
[----:B------:R-:W2:Y:S01]  /*22f0*/  LDL.LU R129, [R1+0x54] ;  /* 0x0000540001817983 */ /* 0x000ea20000300800 */
        /* <DEDUP_REMOVED lines=21> */
[----:B------:R-:W-:Y:S01]  /*2450*/  UIADD3 UR12, UR8, 0x2, URZ ;  /* 0x00000002080c7890 */ /* 0x000fe2000fffe03f */
[----:B------:R-:W-:Y:S01]  /*2460*/  IMAD.MOV.U32 R145, RZ, RZ, R220 ;  /* 0x000000ffff917224 */ /* 0x000fe200078e00dc */
[----:B------:R-:W-:Y:S01]  /*2470*/  UIADD3 UR14, UR6, 0x2, URZ ;  /* 0x00000002060e7890 */ /* 0x000fe2000fffe03f */
[----:B------:R-:W-:Y:S01]  /*2480*/  IMAD.MOV.U32 R146, RZ, RZ, R219 ;  /* 0x000000ffff927224 */ /* 0x000fe200078e00db */
[----:B------:R-:W-:Y:S01]  /*2490*/  MOV R219, R17 ;  /* 0x0000001100db7202 */ /* 0x000fe20000000f00 */
[----:B------:R-:W-:Y:S01]  /*24a0*/  IMAD.MOV.U32 R148, RZ, RZ, R217 ;  /* 0x000000ffff947224 */ /* 0x000fe200078e00d9 */
[----:B------:R-:W-:Y:S01]  /*24b0*/  UMOV UR13, 0x40000040 ;  /* 0x40000040000d7882 */ /* 0x000fe20000000000 */
[----:B------:R-:W-:Y:S01]  /*24c0*/  IMAD.MOV.U32 R149, RZ, RZ, R216 ;  /* 0x000000ffff957224 */ /* 0x000fe200078e00d8 */
[----:B------:R-:W-:Y:S01]  /*24d0*/  UMOV UR15, 0x40000040 ;  /* 0x40000040000f7882 */ /* 0x000fe20000000000 */
[----:B------:R-:W-:Y:S01]  /*24e0*/  IMAD.MOV.U32 R150, RZ, RZ, R215 ;  /* 0x000000ffff967224 */ /* 0x000fe200078e00d7 */
[----:B------:R-:W-:Y:S01]  /*24f0*/  MOV R215, R21 ;  /* 0x0000001500d77202 */ /* 0x000fe20000000f00 */
        /* <DEDUP_REMOVED lines=17> */
[----:B------:R-:W-:-:S06]  /*2610*/  IMAD.MOV.U32 R234, RZ, RZ, R2 ;  /* 0x000000ffffea7224 */ /* 0x000fcc00078e0002 */
[----:B--2---:R-:W-:-:S06]  /*2620*/  WARPGROUP.ARRIVE ;  /* 0x00000000000079c5 */ /* 0x004fcc0000000000 */
[----:B------:R-:W-:Y:S03]  /*2630*/  HGMMA.64x256x16.F32.BF16 R108, gdesc[UR12], R108, gsb0 ;  /* 0x03e000000c6c79f0 */ /* 0x000fe6000800186c */
[----:B------:R-:W-:Y:S02]  /*2640*/  WARPGROUP.DEPBAR.LE gsb0, 0x0 ;  /* 0x00008000000079c5 */ /* 0x000fe40000010000 */
[----:B------:R-:W-:Y:S04]  /*2650*/  STL.64 [R1], R108 ;  /* 0x0000006c01007387 */ /* 0x000fe80000100a00 */
        /* <DEDUP_REMOVED lines=63> */
[----:B0-----:R-:W2:Y:S04]  /*2a50*/  LDL.LU R152, [R1+0xaf0] ;  /* 0x000af00001987983 */ /* 0x001ea80000300800 */
[----:B------:R-:W3:Y:S04]  /*2a60*/  LDL.LU.64 R150, [R1+0xae8] ;  /* 0x000ae80001967983 */ /* 0x000ee80000300a00 */
        /* <DEDUP_REMOVED lines=20> */
[----:B------:R-:W3:Y:S01]  /*2bb0*/  LDL.LU.64 R108, [R1+0xa40] ;  /* 0x000a4000016c7983 */ /* 0x000ee20000300a00 */
[----:B------:R-:W-:Y:S01]  /*2bc0*/  UIADD3 UR12, UR8, 0x402, URZ ;  /* 0x00000402080c7890 */ /* 0x000fe2000fffe03f */
[----:B------:R-:W-:Y:S01]  /*2bd0*/  UMOV UR13, 0x40000040 ;  /* 0x40000040000d7882 */ /* 0x000fe20000000000 */
[----:B---3--:R-:W-:-:S07]  /*2be0*/  WARPGROUP.ARRIVE ;  /* 0x00000000000079c5 */ /* 0x008fce0000000000 */
[----:B------:R-:W-:Y:S03]  /*2bf0*/  HGMMA.64x256x16.F32.BF16 R24, gdesc[UR12], R24, gsb0 ;  /* 0x03e000000c1879f0 */ /* 0x000fe60008001818 */
        /* <DEDUP_REMOVED lines=65> */
[----:B0-----:R-:W3:Y:S04]  /*3010*/  LDL.LU.64 R24, [R1] ;  /* 0x0000000001187983 */ /* 0x001ee80000300a00 */
        /* <DEDUP_REMOVED lines=63> */
[----:B------:R-:W-:-:S02]  /*3410*/  UIADD3 UR12, UR8, 0x4, URZ ;  /* 0x00000004080c7890 */ /* 0x000fc4000fffe03f */
[----:B------:R-:W-:Y:S01]  /*3420*/  UIADD3 UR14, UR6, 0x4, URZ ;  /* 0x00000004060e7890 */ /* 0x000fe2000fffe03f */
[----:B------:R-:W-:Y:S01]  /*3430*/  UMOV UR13, 0x40000040 ;  /* 0x40000040000d7882 */ /* 0x000fe20000000000 */
[----:B------:R-:W-:Y:S01]  /*3440*/  UMOV UR15, 0x40000040 ;  /* 0x40000040000f7882 */ /* 0x000fe20000000000 */
[----:B---3--:R-:W-:-:S06]  /*3450*/  WARPGROUP.ARRIVE ;  /* 0x00000000000079c5 */ /* 0x008fcc0000000000 */
[----:B------:R-:W-:Y:S03]  /*3460*/  HGMMA.64x256x16.F32.BF16 R24, gdesc[UR12], R24, gsb0 ;  /* 0x03e000000c1879f0 */ /* 0x000fe60008001818 */
[----:B------:R-:W-:Y:S02]  /*3470*/  WARPGROUP.DEPBAR.LE gsb0, 0x0 ;  /* 0x00008000000079c5 */ /* 0x000fe40000010000 */
[----:B------:R-:W-:Y:S01]  /*3480*/  STL.64 [R1], R24 ;  /* 0x0000001801007387 */ /* 0x000fe20000100a00 */
[----:B------:R-:W-:Y:S01]  /*3490*/  MOV R2, R150 ;  /* 0x0000009600027202 */ /* 0x000fe20000000f00 */
[----:B------:R-:W-:Y:S01]  /*34a0*/  IMAD.MOV.U32 R0, RZ, RZ, R151 ;  /* 0x000000ffff007224 */ /* 0x000fe200078e0097 */
[----:B------:R-:W-:Y:S01]  /*34b0*/  MOV R5, R147 ;  /* 0x0000009300057202 */ /* 0x000fe20000000f00 */
        /* <DEDUP_REMOVED lines=36> */
[----:B------:R0:W-:Y:S01]  /*3700*/  STL.64 [R1+0x50], R44 ;  /* 0x0000502c01007387 */ /* 0x0001e20000100a00 */
[----:B------:R-:W-:Y:S01]  /*3710*/  IMAD.MOV.U32 R206, RZ, RZ, R122 ;  /* 0x000000ffffce7224 */ /* 0x000fe200078e007a */
[----:B------:R-:W-:Y:S01]  /*3720*/  MOV R201, R117 ;  /* 0x0000007500c97202 */ /* 0x000fe20000000f00 */
[----:B------:R-:W-:Y:S01]  /*3730*/  IMAD.MOV.U32 R205, RZ, RZ, R121 ;  /* 0x000000ffffcd7224 */ /* 0x000fe200078e0079 */
[----:B------:R-:W3:Y:S01]  /*3740*/  LDL.LU.64 R150, [R1+0xa38] ;  /* 0x000a380001967983 */ /* 0x000ee20000300a00 */
        /* <DEDUP_REMOVED lines=68> */
[----:B------:R-:W-:-:S02]  /*3b90*/  IMAD.MOV.U32 R159, RZ, RZ, R75 ;  /* 0x000000ffff9f7224 */ /* 0x000fc400078e004b */
[----:B------:R-:W-:Y:S01]  /*3ba0*/  IMAD.MOV.U32 R156, RZ, RZ, R72 ;  /* 0x000000ffff9c7224 */ /* 0x000fe200078e0048 */
[----:B------:R-:W3:Y:S01]  /*3bb0*/  LDL.LU.64 R114, [R1+0x9a8] ;  /* 0x0009a80001727983 */ /* 0x000ee20000300a00 */
[----:B------:R-:W-:Y:S02]  /*3bc0*/  IMAD.MOV.U32 R154, RZ, RZ, R70 ;  /* 0x000000ffff9a7224 */ /* 0x000fe400078e0046 */
[----:B------:R-:W-:Y:S01]  /*3bd0*/  IMAD.MOV.U32 R155, RZ, RZ, R71 ;  /* 0x000000ffff9b7224 */ /* 0x000fe200078e0047 */
[----:B------:R-:W3:Y:S01]  /*3be0*/  LDL.LU.64 R112, [R1+0x9a0] ;  /* 0x0009a00001707983 */ /* 0x000ee20000300a00 */
[----:B------:R-:W-:Y:S02]  /*3bf0*/  IMAD.MOV.U32 R213, RZ, RZ, R68 ;  /* 0x000000ffffd57224 */ /* 0x000fe400078e0044 */
        /* <DEDUP_REMOVED lines=50> */
[----:B0-----:R-:W3:Y:S04]  /*3f20*/  LDL.LU.64 R44, [R1+0x890] ;  /* 0x00089000012c7983 */ /* 0x001ee80000300a00 */
        /* <DEDUP_REMOVED lines=11> */
[----:B------:R-:W-:-:S02]  /*3fe0*/  UMOV UR13, 0x40000040 ;  /* 0x40000040000d7882 */ /* 0x000fc40000000000 */
[----:B--2---:R-:W-:Y:S01]  /*3ff0*/  STL [R1+0x838], R152 ;  /* 0x0008389801007387 */ /* 0x004fe20000100800 */
[----:B---3--:R-:W-:-:S06]  /*4000*/  WARPGROUP.ARRIVE ;  /* 0x00000000000079c5 */ /* 0x008fcc0000000000 */
        /* <DEDUP_REMOVED lines=91> */
[----:B------:R-:W-:Y:S01]  /*45c0*/  IMAD.MOV.U32 R235, RZ, RZ, R0 ;  /* 0x000000ffffeb7224 */ /* 0x000fe200078e0000 */
[----:B------:R-:W-:Y:S02]  /*45d0*/  UIADD3 UR12, UR8, 0x6, URZ ;  /* 0x00000006080c7890 */ /* 0x000fe4000fffe03f */
[----:B------:R-:W-:Y:S01]  /*45e0*/  UIADD3 UR14, UR6, 0x6, URZ ;  /* 0x00000006060e7890 */ /* 0x000fe2000fffe03f */
[----:B------:R-:W-:Y:S01]  /*45f0*/  UMOV UR13, 0x40000040 ;  /* 0x40000040000d7882 */ /* 0x000fe20000000000 */
[----:B------:R-:W-:Y:S01]  /*4600*/  UMOV UR15, 0x40000040 ;  /* 0x40000040000f7882 */ /* 0x000fe20000000000 */
        /* <DEDUP_REMOVED lines=236> */
[----:B------:R-:W-:Y:S01]  /*54d0*/  STL.64 [R1+0x30], R36 ;  /* 0x0000302401007387 */ /* 0x000fe20000100a00 */
[----:B------:R-:W-:-:S03]  /*54e0*/  IMAD.MOV.U32 R2, RZ, RZ, R150 ;  /* 0x000000ffff027224 */ /* 0x000fc600078e0096 */
[----:B------:R-:W-:Y:S01]  /*54f0*/  STL.64 [R1+0x38], R38 ;  /* 0x0000382601007387 */ /* 0x000fe20000100a00 */
[----:B------:R-:W-:-:S03]  /*5500*/  MOV R0, R151 ;  /* 0x0000009700007202 */ /* 0x000fc60000000f00 */
[----:B------:R-:W-:Y:S01]  /*5510*/  STL.64 [R1+0x40], R40 ;  /* 0x0000402801007387 */ /* 0x000fe20000100a00 */
[----:B------:R-:W-:Y:S01]  /*5520*/  MOV R4, R148 ;  /* 0x0000009400047202 */ /* 0x000fe20000000f00 */
[----:B------:R-:W-:Y:S02]  /*5530*/  IMAD.MOV.U32 R3, RZ, RZ, R149 ;  /* 0x000000ffff037224 */ /* 0x000fe400078e0095 */
[----:B------:R-:W-:Y:S01]  /*5540*/  STL.64 [R1+0x48], R42 ;  /* 0x0000482a01007387 */ /* 0x000fe20000100a00 */
[----:B------:R-:W-:-:S03]  /*5550*/  IMAD.MOV.U32 R6, RZ, RZ, R146 ;  /* 0x000000ffff067224 */ /* 0x000fc600078e0092 */
[----:B------:R0:W-:Y:S01]  /*5560*/  STL.64 [R1+0x50], R44 ;  /* 0x0000502c01007387 */ /* 0x0001e20000100a00 */
[----:B------:R-:W-:Y:S01]  /*5570*/  IMAD.MOV.U32 R5, RZ, RZ, R147 ;  /* 0x000000ffff057224 */ /* 0x000fe200078e0093 */
[----:B------:R-:W-:Y:S02]  /*5580*/  MOV R7, R145 ;  /* 0x0000009100077202 */ /* 0x000fe40000000f00 */
[----:B------:R-:W3:Y:S01]  /*5590*/  LDL.LU.64 R150, [R1+0x780] ;  /* 0x0007800001967983 */ /* 0x000ee20000300a00 */
[----:B------:R-:W-:Y:S01]  /*55a0*/  IMAD.MOV.U32 R8, RZ, RZ, R144 ;  /* 0x000000ffff087224 */ /* 0x000fe200078e0090 */
[----:B------:R-:W-:Y:S02]  /*55b0*/  MOV R10, R142 ;  /* 0x0000008e000a7202 */ /* 0x000fe40000000f00 */
[----:B------:R-:W3:Y:S01]  /*55c0*/  LDL.LU.64 R148, [R1+0x778] ;  /* 0x0007780001947983 */ /* 0x000ee20000300a00 */
[----:B------:R-:W-:-:S03]  /*55d0*/  IMAD.MOV.U32 R9, RZ, RZ, R143 ;  /* 0x000000ffff097224 */ /* 0x000fc600078e008f */
[----:B------:R-:W3:Y:S01]  /*55e0*/  LDL.LU.64 R146, [R1+0x770] ;  /* 0x0007700001927983 */ /* 0x000ee20000300a00 */
[----:B------:R-:W-:Y:S01]  /*55f0*/  IMAD.MOV.U32 R12, RZ, RZ, R140 ;  /* 0x000000ffff0c7224 */ /* 0x000fe200078e008c */
[----:B------:R-:W-:Y:S01]  /*5600*/  MOV R13, R139 ;  /* 0x0000008b000d7202 */ /* 0x000fe20000000f00 */
[----:B------:R-:W-:Y:S01]  /*5610*/  IMAD.MOV.U32 R11, RZ, RZ, R141 ;  /* 0x000000ffff0b7224 */ /* 0x000fe200078e008d */
        /* <DEDUP_REMOVED lines=233> */
[----:B------:R-:W-:Y:S01]  /*64b0*/  IMAD.MOV.U32 R152, RZ, RZ, R213 ;  /* 0x000000ffff987224 */ /* 0x000fe200078e00d5 */
[----:B------:R-:W-:Y:S01]  /*64c0*/  MOV R213, R23 ;  /* 0x0000001700d57202 */ /* 0x000fe20000000f00 */
        /* <DEDUP_REMOVED lines=258> */
[----:B------:R-:W-:-:S03]  /*74f0*/  IMAD.MOV.U32 R4, RZ, RZ, R151 ;  /* 0x000000ffff047224 */ /* 0x000fc600078e0097 */
[----:B------:R-:W-:Y:S01]  /*7500*/  STL.64 [R1+0x40], R40 ;  /* 0x0000402801007387 */ /* 0x000fe20000100a00 */
[----:B------:R-:W-:Y:S01]  /*7510*/  IMAD.MOV.U32 R7, RZ, RZ, R148 ;  /* 0x000000ffff077224 */ /* 0x000fe200078e0094 */
[----:B------:R-:W-:Y:S02]  /*7520*/  MOV R6, R149 ;  /* 0x0000009500067202 */ /* 0x000fe40000000f00 */
[----:B------:R-:W-:Y:S01]  /*7530*/  STL.64 [R1+0x48], R42 ;  /* 0x0000482a01007387 */ /* 0x000fe20000100a00 */
[----:B------:R-:W-:Y:S01]  /*7540*/  MOV R9, R146 ;  /* 0x0000009200097202 */ /* 0x000fe20000000f00 */
[----:B------:R-:W-:Y:S02]  /*7550*/  IMAD.MOV.U32 R8, RZ, RZ, R147 ;  /* 0x000000ffff087224 */ /* 0x000fe400078e0093 */
[----:B------:R0:W-:Y:S01]  /*7560*/  STL.64 [R1+0x50], R44 ;  /* 0x0000502c01007387 */ /* 0x0001e20000100a00 */
[----:B------:R-:W-:-:S03]  /*7570*/  IMAD.MOV.U32 R11, RZ, RZ, R144 ;  /* 0x000000ffff0b7224 */ /* 0x000fc600078e0090 */
[----:B------:R-:W3:Y:S01]  /*7580*/  LDL.LU.64 R150, [R1+0x4c8] ;  /* 0x0004c80001967983 */ /* 0x000ee20000300a00 */
        /* <DEDUP_REMOVED lines=245> */
[----:B------:R-:W-:Y:S01]  /*84e0*/  UMOV UR13, 0x40000040 ;  /* 0x40000040000d7882 */ /* 0x000fe20000000000 */
[----:B------:R-:W-:Y:S01]  /*84f0*/  IMAD.MOV.U32 R221, RZ, RZ, R20 ;  /* 0x000000ffffdd7224 */ /* 0x000fe200078e0014 */
[----:B------:R-:W-:Y:S01]  /*8500*/  UMOV UR15, 0x40000040 ;  /* 0x40000040000f7882 */ /* 0x000fe20000000000 */
[----:B------:R-:W-:Y:S01]  /*8510*/  IMAD.MOV.U32 R223, RZ, RZ, R18 ;  /* 0x000000ffffdf7224 */ /* 0x000fe200078e0012 */
[----:B------:R0:W5:Y:S01]  /*8520*/  LDL.LU R0, [R1+0x2cc] ;  /* 0x0002cc0001007983 */ /* 0x0001620000300800 */
[----:B------:R-:W-:-:S02]  /*8530*/  IMAD.MOV.U32 R224, RZ, RZ, R15 ;  /* 0x000000ffffe07224 */ /* 0x000fc400078e000f */
[----:B------:R-:W-:Y:S01]  /*8540*/  IMAD.MOV.U32 R226, RZ, RZ, R13 ;  /* 0x000000ffffe27224 */ /* 0x000fe200078e000d */
[----:B------:R0:W5:Y:S01]  /*8550*/  LDL.LU R17, [R1+0x2c8] ;  /* 0x0002c80001117983 */ /* 0x0001620000300800 */
[----:B------:R-:W-:Y:S02]  /*8560*/  IMAD.MOV.U32 R227, RZ, RZ, R12 ;  /* 0x000000ffffe37224 */ /* 0x000fe400078e000c */
[----:B------:R-:W-:Y:S01]  /*8570*/  IMAD.MOV.U32 R229, RZ, RZ, R10 ;  /* 0x000000ffffe57224 */ /* 0x000fe200078e000a */
[----:B------:R0:W5:Y:S01]  /*8580*/  LDL.LU R16, [R1+0x2c4] ;  /* 0x0002c40001107983 */ /* 0x0001620000300800 */
[----:B------:R-:W-:Y:S02]  /*8590*/  IMAD.MOV.U32 R230, RZ, RZ, R9 ;  /* 0x000000ffffe67224 */ /* 0x000fe400078e0009 */
[----:B------:R-:W-:Y:S01]  /*85a0*/  IMAD.MOV.U32 R232, RZ, RZ, R7 ;  /* 0x000000ffffe87224 */ /* 0x000fe200078e0007 */
[----:B------:R0:W5:Y:S01]  /*85b0*/  LDL.LU R3, [R1+0x2c0] ;  /* 0x0002c00001037983 */ /* 0x0001620000300800 */
[----:B------:R-:W-:-:S02]  /*85c0*/  IMAD.MOV.U32 R233, RZ, RZ, R6 ;  /* 0x000000ffffe97224 */ /* 0x000fc400078e0006 */
[----:B------:R-:W-:Y:S01]  /*85d0*/  IMAD.MOV.U32 R235, RZ, RZ, R4 ;  /* 0x000000ffffeb7224 */ /* 0x000fe200078e0004 */
[----:B------:R0:W5:Y:S05]  /*85e0*/  LDL.LU R2, [R1+0x2bc] ;  /* 0x0002bc0001027983 */ /* 0x00016a0000300800 */
        /* <DEDUP_REMOVED lines=67> */
[----:B-1----:R0:W5:Y:S04]  /*8a20*/  LDL.LU R152, [R1+0x2b8] ;  /* 0x0002b80001987983 */ /* 0x0021680000300800 */
[----:B------:R-:W2:Y:S04]  /*8a30*/  LDL.LU.64 R150, [R1+0x2b0] ;  /* 0x0002b00001967983 */ /* 0x000ea80000300a00 */
        /* <DEDUP_REMOVED lines=20> */
[----:B------:R-:W2:Y:S01]  /*8b80*/  LDL.LU.64 R108, [R1+0x208] ;  /* 0x00020800016c7983 */ /* 0x000ea20000300a00 */
[----:B------:R-:W-:Y:S01]  /*8b90*/  UIADD3 UR12, UR8, 0xc06, URZ ;  /* 0x00000c06080c7890 */ /* 0x000fe2000fffe03f */
[----:B------:R-:W-:Y:S01]  /*8ba0*/  UMOV UR13, 0x40000040 ;  /* 0x40000040000d7882 */ /* 0x000fe20000000000 */
[----:B--2---:R-:W-:-:S07]  /*8bb0*/  WARPGROUP.ARRIVE ;  /* 0x00000000000079c5 */ /* 0x004fce0000000000 */
[----:B------:R-:W-:Y:S03]  /*8bc0*/  HGMMA.64x256x16.F32.BF16 R24, gdesc[UR12], R24, gsb0 ;  /* 0x03e000000c1879f0 */ /* 0x000fe60008001818 */
[----:B------:R-:W-:Y:S02]  /*8bd0*/  WARPGROUP.DEPBAR.LE gsb0, 0x0 ;  /* 0x00008000000079c5 */ /* 0x000fe40000010000 */
[----:B0-----:R-:W-:Y:S05]  /*8be0*/  @!P1 BRA `(.L_x_22) ;  /* 0x0000008000c89947 */ /* 0x001fea0003800000 */
[----:B------:R-:W-:Y:S01]  /*8bf0*/  UIADD3 UR6, UR37, 0x1, URZ ;  /* 0x0000000125067890 */ /* 0x000fe2000fffe03f */
[----:B-----5:R-:W-:Y:S01]  /*8c00*/  R2UR UR9, R3 ;  /* 0x00000000030972ca */ /* 0x020fe200000e0000 */
[----:B------:R-:W-:Y:S02]  /*8c10*/  UMOV UR8, UR37 ;  /* 0x0000002500087c82 */ /* 0x000fe40008000000 */
[----:B------:R-:W-:-:S04]  /*8c20*/  UISETP.NE.AND UP0, UPT, UR6, 0x3, UPT ;  /* 0x000000030600788c */ /* 0x000fc8000bf05270 */
[----:B------:R-:W-:Y:S02]  /*8c30*/  USEL UR7, URZ, 0x1, UP0 ;  /* 0x000000013f077887 */ /* 0x000fe40008000000 */
[----:B------:R-:W-:Y:S02]  /*8c40*/  USEL UR6, UR6, URZ, UP0 ;  /* 0x0000003f06067287 */ /* 0x000fe40008000000 */
[----:B------:R-:W-:-:S12]  /*8c50*/  ULOP3.LUT UR7, UR36, UR7, URZ, 0x3c, !UPT ;  /* 0x0000000724077292 */ /* 0x000fd8000f8e3c3f */
.L_x_29:
[----:B------:R-:W-:Y:S05]  /*8c60*/  @!P0 BRA `(.L_x_23) ;  /* 0x0000000000048947 */ /* 0x000fea0003800000 */
[----:B------:R-:W-:Y:S01]  /*8c70*/  BPT.TRAP 0x1 ;  /* 0x000000040000795c */ /* 0x000fe20000300000 */
.L_x_23:
[----:B------:R-:W0:Y:S01]  /*8c80*/  S2UR UR11, SR_CgaCtaId ;  /* 0x00000000000b79c3 */ /* 0x000e220000008800 */
[----:B------:R-:W-:Y:S01]  /*8c90*/  UMOV UR10, 0x400 ;  /* 0x00000400000a7882 */ /* 0x000fe20000000000 */
[----:B------:R-:W-:Y:S01]  /*8ca0*/  IMAD.U32 R3, RZ, RZ, UR6 ;  /* 0x00000006ff037e24 */ /* 0x000fe2000f8e00ff */
[----:B------:R-:W-:-:S04]  /*8cb0*/  MOV R4, UR7 ;  /* 0x0000000700047c02 */ /* 0x000fc80008000f00 */
[----:B------:R-:W-:Y:S01]  /*8cc0*/  SHF.L.U32 R4, R4, 0x1f, RZ ;  /* 0x0000001f04047819 */ /* 0x000fe200000006ff */
[----:B0-----:R-:W-:-:S06]  /*8cd0*/  ULEA UR10, UR11, UR10, 0x18 ;  /* 0x0000000a0b0a7291 */ /* 0x001fcc000f8ec03f */
[----:B------:R-:W-:-:S04]  /*8ce0*/  IMAD.U32 R0, RZ, RZ, UR10 ;  /* 0x0000000aff007e24 */ /* 0x000fc8000f8e00ff */
[----:B------:R-:W-:-:S04]  /*8cf0*/  IMAD R3, R3, 0x8, R0 ;  /* 0x0000000803037824 */ /* 0x000fc800078e0200 */
[----:B------:R0:W1:Y:S01]  /*8d00*/  SYNCS.PHASECHK.TRANS64.TRYWAIT P1, [R3+URZ], R4 ;  /* 0x00000004030075a7 */ /* 0x000062000802017f */
[----:B------:R-:W-:Y:S05]  /*8d10*/  @!P0 BRA `(.L_x_24) ;  /* 0x0000000000048947 */ /* 0x000fea0003800000 */
[----:B------:R-:W-:Y:S01]  /*8d20*/  BPT.TRAP 0x1 ;  /* 0x000000040000795c */ /* 0x000fe20000300000 */
.L_x_24:
[----:B-1----:R-:W-:Y:S05]  /*8d30*/  @P1 BRA `(.L_x_25) ;  /* 0x0000000000081947 */ /* 0x002fea0003800000 */
[----:B------:R-:W1:Y:S02]  /*8d40*/  SYNCS.PHASECHK.TRANS64.TRYWAIT P1, [R3+URZ], R4 ;  /* 0x00000004030075a7 */ /* 0x000e64000802017f */
[----:B-1----:R-:W-:Y:S05]  /*8d50*/  @!P1 BRA `(.L_x_26) ;  /* 0x000001ac00709947 */ /* 0x002fea0003800000 */
.L_x_25:
        /* <DEDUP_REMOVED lines=64> */
[----:B--2---:R-:W2:Y:S04]  /*9160*/  LDL.LU.64 R24, [R1] ;  /* 0x0000000001187983 */ /* 0x004ea80000300a00 */
        /* <DEDUP_REMOVED lines=63> */
[----:B------:R-:W-:-:S02]  /*9560*/  ULEA UR10, UR6, UR4, 0xc ;  /* 0x00000004060a7291 */ /* 0x000fc4000f8e603f */
[----:B------:R-:W-:Y:S01]  /*9570*/  ULEA UR11, UR6, UR5, 0xc ;  /* 0x00000005060b7291 */ /* 0x000fe2000f8e603f */
[----:B------:R-:W-:Y:S01]  /*9580*/  STL [R1+0x2c8], R17 ;  /* 0x0002c81101007387 */ /* 0x000fe20000100800 */
[----:B------:R-:W-:Y:S01]  /*9590*/  UMOV UR13, 0x40000040 ;  /* 0x40000040000d7882 */ /* 0x000fe20000000000 */
[----:B------:R-:W-:Y:S02]  /*95a0*/  UMOV UR15, 0x40000040 ;  /* 0x40000040000f7882 */ /* 0x000fe40000000000 */
[----:B------:R-:W-:Y:S01]  /*95b0*/  UMOV UR12, UR10 ;  /* 0x0000000a000c7c82 */ /* 0x000fe20008000000 */
[----:B------:R-:W-:Y:S01]  /*95c0*/  STL [R1+0x2c4], R16 ;  /* 0x0002c41001007387 */ /* 0x000fe20000100800 */
[----:B------:R-:W-:-:S03]  /*95d0*/  UMOV UR14, UR11 ;  /* 0x0000000b000e7c82 */ /* 0x000fc60008000000 */
[----:B------:R3:W-:Y:S04]  /*95e0*/  STL [R1+0x2c0], R2 ;  /* 0x0002c00201007387 */ /* 0x0007e80000100800 */
[----:B------:R4:W-:Y:S01]  /*95f0*/  STL [R1+0x2bc], R0 ;  /* 0x0002bc0001007387 */ /* 0x0009e20000100800 */
[----:B--2---:R-:W-:-:S06]  /*9600*/  WARPGROUP.ARRIVE ;  /* 0x00000000000079c5 */ /* 0x004fcc0000000000 */
[----:B------:R-:W-:Y:S03]  /*9610*/  HGMMA.64x256x16.F32.BF16 R24, gdesc[UR12], R24, gsb0 ;  /* 0x03e000000c1879f0 */ /* 0x000fe60008001818 */
[----:B------:R-:W-:Y:S02]  /*9620*/  WARPGROUP.DEPBAR.LE gsb0, 0x0 ;  /* 0x00008000000079c5 */ /* 0x000fe40000010000 */
[----:B------:R-:W-:Y:S01]  /*9630*/  STL.64 [R1], R24 ;  /* 0x0000001801007387 */ /* 0x000fe20000100a00 */
[----:B---3--:R-:W-:Y:S01]  /*9640*/  IMAD.MOV.U32 R2, RZ, RZ, R150 ;  /* 0x000000ffff027224 */ /* 0x008fe200078e0096 */
[----:B----4-:R-:W-:Y:S01]  /*9650*/  MOV R0, R151 ;  /* 0x0000009700007202 */ /* 0x010fe20000000f00 */
[----:B01----:R-:W-:Y:S01]  /*9660*/  IMAD.MOV.U32 R3, RZ, RZ, R149 ;  /* 0x000000ffff037224 */ /* 0x003fe200078e0095 */
[----:B------:R-:W-:Y:S01]  /*9670*/  STL.64 [R1+0x8], R26 ;  /* 0x0000081a01007387 */ /* 0x000fe20000100a00 */
        /* <DEDUP_REMOVED lines=39> */
[----:B------:R-:W2:Y:S01]  /*98f0*/  LDL.LU.64 R150, [R1+0xcf0] ;  /* 0x000cf00001967983 */ /* 0x000ea20000300a00 */
        /* <DEDUP_REMOVED lines=96> */
[----:B------:R-:W-:-:S03]  /*9f00*/  IMAD.MOV.U32 R234, RZ, RZ, R47 ;  /* 0x000000ffffea7224 */ /* 0x000fc600078e002f */
        /* <DEDUP_REMOVED lines=28> */
[----:B0-----:R-:W2:Y:S04]  /*a0d0*/  LDL.LU.64 R44, [R1+0xb48] ;  /* 0x000b4800012c7983 */ /* 0x001ea80000300a00 */
        /* <DEDUP_REMOVED lines=11> */
[----:B------:R-:W-:-:S02]  /*a190*/  UMOV UR13, 0x40000040 ;  /* 0x40000040000d7882 */ /* 0x000fc40000000000 */
[----:B------:R-:W-:Y:S01]  /*a1a0*/  STL [R1+0xaf0], R152 ;  /* 0x000af09801007387 */ /* 0x000fe20000100800 */
[----:B--2---:R-:W-:-:S06]  /*a1b0*/  WARPGROUP.ARRIVE ;  /* 0x00000000000079c5 */ /* 0x004fcc0000000000 */
        /* <DEDUP_REMOVED lines=844> */
[----:B------:R-:W-:-:S03]  /*d680*/  MOV R2, R150 ;  /* 0x0000009600027202 */ /* 0x000fc60000000f00 */
[----:B------:R-:W-:Y:S01]  /*d690*/  STL.64 [R1+0x38], R38 ;  /* 0x0000382601007387 */ /* 0x000fe20000100a00 */
[----:B------:R-:W-:-:S03]  /*d6a0*/  IMAD.MOV.U32 R0, RZ, RZ, R151 ;  /* 0x000000ffff007224 */ /* 0x000fc600078e0097 */
[----:B------:R-:W-:Y:S01]  /*d6b0*/  STL.64 [R1+0x40], R40 ;  /* 0x0000402801007387 */ /* 0x000fe20000100a00 */
[----:B------:R-:W-:-:S03]  /*d6c0*/  IMAD.MOV.U32 R4, RZ, RZ, R148 ;  /* 0x000000ffff047224 */ /* 0x000fc600078e0094 */
[----:B------:R-:W-:Y:S01]  /*d6d0*/  STL.64 [R1+0x48], R42 ;  /* 0x0000482a01007387 */ /* 0x000fe20000100a00 */
[----:B------:R-:W-:Y:S01]  /*d6e0*/  IMAD.MOV.U32 R3, RZ, RZ, R149 ;  /* 0x000000ffff037224 */ /* 0x000fe200078e0095 */
[----:B------:R-:W-:Y:S02]  /*d6f0*/  MOV R5, R147 ;  /* 0x0000009300057202 */ /* 0x000fe40000000f00 */
[----:B------:R0:W-:Y:S01]  /*d700*/  STL.64 [R1+0x50], R44 ;  /* 0x0000502c01007387 */ /* 0x0001e20000100a00 */
        /* <DEDUP_REMOVED lines=149> */
[----:B------:R-:W-:Y:S02]  /*e060*/  IMAD.MOV.U32 R235, RZ, RZ, R46 ;  /* 0x000000ffffeb7224 */ /* 0x000fe400078e002e */
[----:B------:R-:W-:Y:S01]  /*e070*/  IMAD.MOV.U32 R234, RZ, RZ, R47 ;  /* 0x000000ffffea7224 */ /* 0x000fe200078e002f */
        /* <DEDUP_REMOVED lines=721> */
[----:B------:R-:W-:Y:S01]  /*10d90*/  BPT.TRAP 0x1 ;  /* 0x000000040000795c */ /* 0x000fe20000300000 */
.L_x_27:
[----:B-----5:R-:W-:Y:S01]  /*10da0*/  ISETP.NE.AND P1, PT, R17, RZ, PT ;  /* 0x000000ff1100720c */ /* 0x020fe20003f25270 */
[----:B------:R-:W-:Y:S01]  /*10db0*/  IMAD.U32 R3, RZ, RZ, UR8 ;  /* 0x00000008ff037e24 */ /* 0x000fe2000f8e00ff */
[----:B------:R-:W-:-:S11]  /*10dc0*/  UISETP.GT.U32.AND UP0, UPT, UR38, 0x1, UPT ;  /* 0x000000012600788c */ /* 0x000fd6000bf04070 */
[----:B------:R-:W-:-:S05]  /*10dd0*/  @P1 IMAD R3, R3, 0x8, R0 ;  /* 0x0000000803031824 */ /* 0x000fca00078e0200 */
[----:B------:R-:W-:-:S04]  /*10de0*/  @P1 IADD3 R3, R3, 0x18, RZ ;  /* 0x0000001803031810 */ /* 0x000fc80007ffe0ff */
[----:B------:R-:W-:-:S04]  /*10df0*/  @P1 PRMT R3, R152, 0x654, R3 ;  /* 0x0000065498031816 */ /* 0x000fc80000000003 */
[----:B------:R0:W-:Y:S01]  /*10e00*/  @P1 SYNCS.ARRIVE.TRANS64.RED.A1T0 RZ, [R3+URZ], RZ ;  /* 0x000000ff03ff19a7 */ /* 0x0001e2000810043f */
[----:B------:R-:W-:-:S13]  /*10e10*/  PLOP3.LUT P1, PT, PT, PT, UP0, 0x80, 0x0 ;  /* 0x000000000000781c */ /* 0x000fda0003f2f008 */
[----:B0-----:R-:W-:Y:S05]  /*10e20*/  @P1 BRA `(.L_x_28) ;  /* 0x0000000000041947 */ /* 0x001fea0003800000 */
[----:B------:R-:W-:Y:S01]  /*10e30*/  BPT.TRAP 0x1 ;  /* 0x000000040000795c */ /* 0x000fe20000300000 */
.L_x_28:
[----:B------:R-:W-:Y:S02]  /*10e40*/  UISETP.GT.AND UP2, UPT, UR9, 0x1, UPT ;  /* 0x000000010900788c */ /* 0x000fe4000bf44270 */
[----:B------:R-:W-:Y:S02]  /*10e50*/  UIADD3 UR6, UR6, 0x1, URZ ;  /* 0x0000000106067890 */ /* 0x000fe4000fffe03f */
[----:B------:R-:W-:Y:S02]  /*10e60*/  UIADD3 UR8, UR8, 0x1, URZ ;  /* 0x0000000108087890 */ /* 0x000fe4000fffe03f */
[----:B------:R-:W-:Y:S01]  /*10e70*/  PLOP3.LUT P1, PT, PT, PT, UP2, 0x80, 0x0 ;  /* 0x000000000000781c */ /* 0x000fe20003f2f028 */
[----:B------:R-:W-:Y:S02]  /*10e80*/  UISETP.NE.AND UP0, UPT, UR6, 0x3, UPT ;  /* 0x000000030600788c */ /* 0x000fe4000bf05270 */
[----:B------:R-:W-:Y:S02]  /*10e90*/  UIADD3 UR10, UR9, -0x1, URZ ;  /* 0xffffffff090a7890 */ /* 0x000fe4000fffe03f */
[----:B------:R-:W-:-:S02]  /*10ea0*/  USEL UR9, URZ, 0x1, UP0 ;  /* 0x000000013f097887 */ /* 0x000fc40008000000 */
[----:B------:R-:W-:Y:S02]  /*10eb0*/  UISETP.NE.AND UP1, UPT, UR8, 0x3, UPT ;  /* 0x000000030800788c */ /* 0x000fe4000bf25270 */
[----:B------:R-:W-:Y:S02]  /*10ec0*/  ULOP3.LUT UR7, UR7, UR9, URZ, 0x3c, !UPT ;  /* 0x0000000907077292 */ /* 0x000fe4000f8e3c3f */
[----:B------:R-:W-:Y:S02]  /*10ed0*/  USEL UR6, UR6, URZ, UP0 ;  /* 0x0000003f06067287 */ /* 0x000fe40008000000 */
[----:B------:R-:W-:Y:S01]  /*10ee0*/  USEL UR8, UR8, URZ, UP1 ;  /* 0x0000003f08087287 */ /* 0x000fe20008800000 */
[----:B------:R-:W-:Y:S01]  /*10ef0*/  UMOV UR9, UR10 ;  /* 0x0000000a00097c82 */ /* 0x000fe20008000000 */
[----:B------:R-:W-:Y:S10]  /*10f00*/  @P1 BRA `(.L_x_29) ;  /* 0xffffff7c00541947 */ /* 0x000ff4000383ffff */
.L_x_22:
[----:B-----5:R-:W0:Y:S02]  /*10f10*/  LDC R3, c[0x0][0x28c] ;  /* 0x0000a300ff037b82 */ /* 0x020e240000000800 */
[----:B0-----:R-:W-:-:S13]  /*10f20*/  ISETP.GE.AND P1, PT, R3, 0x1, PT ;  /* 0x000000010300780c */ /* 0x001fda0003f26270 */
[----:B------:R-:W-:Y:S05]  /*10f30*/  @!P1 BRA `(.L_x_30) ;  /* 0x0000000000549947 */ /* 0x000fea0003800000 */
[----:B------:R-:W-:Y:S05]  /*10f40*/  @!P0 BRA `(.L_x_31) ;  /* 0x0000000000048947 */ /* 0x000fea0003800000 */
[----:B------:R-:W-:Y:S01]  /*10f50*/  BPT.TRAP 0x1 ;  /* 0x000000040000795c */ /* 0x000fe20000300000 */
.L_x_31:
[----:B------:R-:W-:Y:S01]  /*10f60*/  ISETP.NE.AND P0, PT, R17, RZ, PT ;  /* 0x000000ff1100720c */ /* 0x000fe20003f05270 */
[----:B------:R-:W-:-:S12]  /*10f70*/  BSSY B0, `(.L_x_32) ;  /* 0x000000d000007945 */ /* 0x000fd80003800000 */
[----:B------:R-:W-:Y:S05]  /*10f80*/  @!P0 BRA `(.L_x_33) ;  /* 0x00000000002c8947 */ /* 0x000fea0003800000 */
[----:B------:R-:W-:-:S04]  /*10f90*/  UISETP.LT.AND UP0, UPT, UR43, 0x1, UPT ;  /* 0x000000012b00788c */ /* 0x000fc8000bf01270 */
[----:B------:R-:W-:-:S04]  /*10fa0*/  USEL UR6, UR43, 0x1, UP0 ;  /* 0x000000012b067887 */ /* 0x000fc80008000000 */
[----:B------:R-:W-:-:S04]  /*10fb0*/  UIADD3 UR6, UR37, UR43, -UR6 ;  /* 0x0000002b25067290 */ /* 0x000fc8000fffe806 */
[----:B------:R-:W-:-:S04]  /*10fc0*/  UIMAD.WIDE.U32 UR4, UR6, -0x55555555, URZ ;  /* 0xaaaaaaab060478a5 */ /* 0x000fc8000f8e003f */
[----:B------:R-:W-:-:S04]  /*10fd0*/  USHF.R.U32.HI UR4, URZ, 0x1, UR5 ;  /* 0x000000013f047899 */ /* 0x000fc80008011605 */
[----:B------:R-:W-:-:S06]  /*10fe0*/  UIMAD UR6, UR4, -0x3, UR6 ;  /* 0xfffffffd040678a4 */ /* 0x000fcc000f8e0206 */
[----:B------:R-:W-:-:S04]  /*10ff0*/  IMAD.U32 R3, RZ, RZ, UR6 ;  /* 0x00000006ff037e24 */ /* 0x000fc8000f8e00ff */
[----:B------:R-:W-:-:S05]  /*11000*/  IMAD R0, R3, 0x8, R0 ;  /* 0x0000000803007824 */ /* 0x000fca00078e0200 */
[----:B------:R-:W-:-:S04]  /*11010*/  IADD3 R0, R0, 0x18, RZ ;  /* 0x0000001800007810 */ /* 0x000fc80007ffe0ff */
[----:B------:R-:W-:-:S04]  /*11020*/  PRMT R0, R152, 0x654, R0 ;  /* 0x0000065498007816 */ /* 0x000fc80000000000 */
[----:B------:R0:W-:Y:S03]  /*11030*/  SYNCS.ARRIVE.TRANS64.RED.A1T0 RZ, [R0+URZ], RZ ;  /* 0x000000ff00ff79a7 */ /* 0x0001e6000810043f */
.L_x_33:
[----:B------:R-:W-:Y:S05]  /*11040*/  BSYNC B0 ;  /* 0x0000000000007941 */ /* 0x000fea0003800000 */
.L_x_32:
[----:B------:R-:W-:-:S06]  /*11050*/  UISETP.GT.U32.AND UP0, UPT, UR38, 0x1, UPT ;  /* 0x000000012600788c */ /* 0x000fcc000bf04070 */
[----:B------:R-:W-:-:S13]  /*11060*/  PLOP3.LUT P0, PT, PT, PT, UP0, 0x80, 0x0 ;  /* 0x000000000000781c */ /* 0x000fda0003f0f008 */
[----:B------:R-:W-:Y:S05]  /*11070*/  @P0 BRA `(.L_x_30) ;  /* 0x0000000000040947 */ /* 0x000fea0003800000 */
[----:B------:R-:W-:Y:S01]  /*11080*/  BPT.TRAP 0x1 ;  /* 0x000000040000795c */ /* 0x000fe20000300000 */
.L_x_30:
[----:B------:R-:W1:Y:S01]  /*11090*/  S2R R8, SR_TID.X ;  /* 0x0000000000087919 */ /* 0x000e620000002100 */
[----:B------:R-:W-:Y:S01]  /*110a0*/  MOV R19, 0x6540 ;  /* 0x0000654000137802 */ /* 0x000fe20000000f00 */
[----:B------:R-:W-:Y:S02]  /*110b0*/  UIMAD.WIDE UR6, UR40, 0x100, URZ ;  /* 0x00000100280678a5 */ /* 0x000fe4000f8e023f */
[----:B------:R-:W-:Y:S01]  /*110c0*/  USHF.R.S32.HI UR10, URZ, 0x1f, UR42 ;  /* 0x0000001f3f0a7899 */ /* 0x000fe2000801142a */
[----:B------:R-:W-:Y:S01]  /*110d0*/  ULDC.64 UR8, c[0x0][0x5d0] ;  /* 0x0001740000087ab9 */ /* 0x000fe20000000a00 */
[----:B------:R-:W-:Y:S02]  /*110e0*/  USHF.L.U32 UR40, UR40, 0x8, URZ ;  /* 0x0000000828287899 */ /* 0x000fe4000800063f */
[----:B------:R-:W-:Y:S02]  /*110f0*/  UIMAD UR4, UR10, UR8, URZ ;  /* 0x000000080a0472a4 */ /* 0x000fe4000f8e023f */
[----:B------:R-:W-:-:S02]  /*11100*/  UIADD3 UR37, UR43, UR37, URZ ;  /* 0x000000252b257290 */ /* 0x000fc4000fffe03f */
[----:B------:R-:W-:Y:S02]  /*11110*/  UIMAD UR4, UR42, UR9, UR4 ;  /* 0x000000092a0472a4 */ /* 0x000fe4000f8e0204 */
[----:B------:R-:W-:Y:S02]  /*11120*/  UISETP.GT.U32.AND UP1, UPT, UR37, 0x2, UPT ;  /* 0x000000022500788c */ /* 0x000fe4000bf24070 */
[----:B------:R-:W-:Y:S02]  /*11130*/  UISETP.GE.U32.AND UP2, UPT, UR43, 0x3, UPT ;  /* 0x000000032b00788c */ /* 0x000fe4000bf46070 */
[----:B------:R-:W-:Y:S01]  /*11140*/  UISETP.LT.U32.AND UP1, UPT, UR43, 0x3, UP1 ;  /* 0x000000032b00788c */ /* 0x000fe20008f21070 */
[--C-:B-1----:R-:W-:Y:S01]  /*11150*/  SHF.R.U32.HI R4, RZ, 0x7, R8.reuse ;  /* 0x00000007ff047819 */ /* 0x102fe20000011608 */
[----:B------:R-:W-:Y:S01]  /*11160*/  IMAD.SHL.U32 R18, R8, 0x2, RZ ;  /* 0x0000000208127824 */ /* 0x000fe200078e00ff */
[----:B------:R-:W-:Y:S02]  /*11170*/  SHF.R.U32.HI R5, RZ, 0x2, R8 ;  /* 0x00000002ff057819 */ /* 0x000fe40000011608 */
[----:B------:R-:W-:-:S02]  /*11180*/  LOP3.LUT R4, R4, 0x1, RZ, 0xc0, !PT ;  /* 0x0000000104047812 */ /* 0x000fc400078ec0ff */
[----:B------:R-:W-:Y:S02]  /*11190*/  LOP3.LUT R6, R8, 0x60, RZ, 0xc0, !PT ;  /* 0x0000006008067812 */ /* 0x000fe400078ec0ff */
[----:B------:R-:W-:Y:S01]  /*111a0*/  LOP3.LUT R5, R5, 0x7, RZ, 0xc0, !PT ;  /* 0x0000000705057812 */ /* 0x000fe200078ec0ff */
[----:B------:R-:W-:Y:S01]  /*111b0*/  IMAD.SHL.U32 R3, R4, 0x40, RZ ;  /* 0x0000004004037824 */ /* 0x000fe200078e00ff */
[----:B------:R-:W-:Y:S02]  /*111c0*/  LOP3.LUT R18, R18, 0x6, RZ, 0xc0, !PT ;  /* 0x0000000612127812 */ /* 0x000fe400078ec0ff */
[----:B------:R-:W-:Y:S02]  /*111d0*/  SHF.R.U32.HI R6, RZ, 0x1, R6 ;  /* 0x00000001ff067819 */ /* 0x000fe40000011606 */
[--C-:B------:R-:W-:Y:S02]  /*111e0*/  LOP3.LUT R3, R3, 0x40, R5.reuse, 0xe2, !PT ;  /* 0x0000004003037812 */ /* 0x100fe400078ee205 */
[----:B------:R-:W-:Y:S01]  /*111f0*/  PRMT R18, R18, R19, UR41 ;  /* 0x0000002912127e16 */ /* 0x000fe20008000013 */
[----:B------:R-:W-:Y:S01]  /*11200*/  USHF.L.U32 UR41, UR41, 0x8, URZ ;  /* 0x0000000829297899 */ /* 0x000fe2000800063f */
[----:B0-----:R-:W-:Y:S01]  /*11210*/  IADD3 R0, RZ, -R6, -R5 ;  /* 0x80000006ff007210 */ /* 0x001fe20007ffe805 */
[----:B------:R-:W-:Y:S01]  /*11220*/  IMAD.MOV.U32 R5, RZ, RZ, -0x2 ;  /* 0xfffffffeff057424 */ /* 0x000fe200078e00ff */
[----:B------:R-:W-:Y:S01]  /*11230*/  LOP3.LUT R3, R3, UR6, R6, 0xfe, !PT ;  /* 0x0000000603037c12 */ /* 0x000fe2000f8efe06 */
[----:B------:R-:W-:Y:S01]  /*11240*/  IMAD.U32 R6, RZ, RZ, UR8 ;  /* 0x00000008ff067e24 */ /* 0x000fe2000f8e00ff */
[----:B------:R-:W-:Y:S01]  /*11250*/  SHF.R.S32.HI R19, RZ, 0x1f, R18 ;  /* 0x0000001fff137819 */ /* 0x000fe20000011412 */
[----:B------:R-:W-:Y:S01]  /*11260*/  ULDC UR8, c[0x0][0x284] ;  /* 0x0000a10000087ab9 */ /* 0x000fe20000000800 */
[----:B------:R-:W-:Y:S01]  /*11270*/  IMAD R0, R4, -0x40, R0 ;  /* 0xffffffc004007824 */ /* 0x000fe200078e0200 */
[----:B------:R-:W-:Y:S01]  /*11280*/  MOV R153, UR8 ;  /* 0x0000000800997c02 */ /* 0x000fe20008000f00 */
[----:B------:R-:W-:-:S03]  /*11290*/  IMAD.WIDE.U32 R6, R6, UR42, R18 ;  /* 0x0000002a06067c25 */ /* 0x000fc6000f8e0012 */
[----:B------:R-:W-:Y:S01]  /*112a0*/  IADD3 R153, R153, -UR40, R0 ;  /* 0x8000002899997c10 */ /* 0x000fe2000fffe000 */
[----:B------:R-:W-:Y:S01]  /*112b0*/  VIADD R7, R7, UR4 ;  /* 0x0000000407077c36 */ /* 0x000fe20008000000 */
[----:B------:R-:W-:Y:S01]  /*112c0*/  ULDC UR4, c[0x0][0x288] ;  /* 0x0000a20000047ab9 */ /* 0x000fe20000000800 */
[----:B------:R-:W-:Y:S01]  /*112d0*/  LOP3.LUT R0, R8, 0x3, RZ, 0xc0, !PT ;  /* 0x0000000308007812 */ /* 0x000fe200078ec0ff */
[----:B------:R-:W-:-:S04]  /*112e0*/  UISETP.GE.AND UP0, UPT, UR41, UR4, UPT ;  /* 0x000000042900728c */ /* 0x000fc8000bf06270 */
[----:B------:R-:W-:Y:S01]  /*112f0*/  UISETP.GE.OR UP0, UPT, UR40, UR8, UP0 ;  /* 0x000000082800728c */ /* 0x000fe20008706670 */
[----:B------:R-:W-:Y:S01]  /*11300*/  IMAD R0, R0, R5, UR4 ;  /* 0x0000000400007e24 */ /* 0x000fe2000f8e0205 */
[----:B------:R-:W-:Y:S02]  /*11310*/  UIMAD.WIDE.U32 UR4, UR37, -0x55555555, URZ ;  /* 0xaaaaaaab250478a5 */ /* 0x000fe4000f8e003f */
[----:B------:R-:W-:Y:S01]  /*11320*/  USEL UR8, URZ, 0x1, !UP1 ;  /* 0x000000013f087887 */ /* 0x000fe2000c800000 */
[----:B------:R-:W-:Y:S01]  /*11330*/  VIADD R0, R0, -UR41 ;  /* 0x8000002900007c36 */ /* 0x000fe20008000000 */
[----:B------:R-:W-:Y:S01]  /*11340*/  PLOP3.LUT P0, PT, PT, PT, UP0, 0x80, 0x0 ;  /* 0x000000000000781c */ /* 0x000fe20003f0f008 */
[----:B------:R-:W-:Y:S02]  /*11350*/  USHF.R.U32.HI UR4, URZ, 0x1, UR5 ;  /* 0x000000013f047899 */ /* 0x000fe40008011605 */
[----:B------:R-:W-:Y:S02]  /*11360*/  ULOP3.LUT UR36, UR36, UR8, URZ, 0x3c, !UPT ;  /* 0x0000000824247292 */ /* 0x000fe4000f8e3c3f */
[----:B------:R-:W-:-:S02]  /*11370*/  UIMAD UR37, UR4, -0x3, UR37 ;  /* 0xfffffffd042578a4 */ /* 0x000fc4000f8e0225 */
[----:B------:R-:W-:Y:S01]  /*11380*/  @UP2 ULOP3.LUT UR36, UR36, 0x1, UR4, 0x78, !UPT ;  /* 0x0000000124242892 */ /* 0x000fe2000f8e7804 */
[----:B------:R-:W-:-:S05]  /*11390*/  UMOV UR40, 0xffffffff ;  /* 0xffffffff00287882 */ /* 0x000fca0000000000 */
[----:B------:R-:W-:Y:S06]  /*113a0*/  @P0 BRA `(.L_x_34) ;  /* 0x0000010400d80947 */ /* 0x000fec0003800000 */
[----:B------:R-:W-:Y:S01]  /*113b0*/  FSETP.NEU.AND P0, PT, R16, RZ, PT ;  /* 0x000000ff1000720b */ /* 0x000fe20003f0d000 */
[----:B------:R-:W-:Y:S01]  /*113c0*/  ULDC.64 UR8, c[0x0][0x5c8] ;  /* 0x0001720000087ab9 */ /* 0x000fe20000000a00 */
[----:B------:R-:W-:Y:S01]  /*113d0*/  ISETP.GT.AND P3, PT, R153, RZ, PT ;  /* 0x000000ff9900720c */ /* 0x000fe20003f64270 */
[----:B------:R-:W-:Y:S01]  /*113e0*/  UIMAD UR4, UR7, UR8, URZ ;  /* 0x00000008070472a4 */ /* 0x000fe2000f8e023f */
[----:B------:R-:W-:Y:S01]  /*113f0*/  MOV R10, UR9 ;  /* 0x00000009000a7c02 */ /* 0x000fe20008000f00 */
[C---:B------:R-:W-:Y:S01]  /*11400*/  IMAD.WIDE.U32 R6, R3.reuse, UR8, R6 ;  /* 0x0000000803067c25 */ /* 0x040fe2000f8e0006 */
[----:B------:R-:W-:Y:S01]  /*11410*/  BSSY B0, `(.L_x_34) ;  /* 0x000106f000007945 */ /* 0x000fe20003800000 */
[----:B------:R-:W-:Y:S02]  /*11420*/  ISETP.GT.AND P1, PT, R0, RZ, P3 ;  /* 0x000000ff0000720c */ /* 0x000fe40001f24270 */
[----:B------:R-:W-:-:S04]  /*11430*/  IMAD R10, R3, R10, UR4 ;  /* 0x00000004030a7e24 */ /* 0x000fc8000f8e020a */
[----:B------:R-:W-:Y:S01]  /*11440*/  IMAD.IADD R10, R7, 0x1, R10 ;  /* 0x00000001070a7824 */ /* 0x000fe200078e020a */
[----:B------:R-:W-:Y:S06]  /*11450*/  @!P0 BRA `(.L_x_35) ;  /* 0x000000b800108947 */ /* 0x000fec0003800000 */
[----:B------:R-:W0:Y:S01]  /*11460*/  LDC.64 R22, c[0x0][0x5b8] ;  /* 0x00016e00ff167b82 */ /* 0x000e220000000a00 */
[----:B------:R-:W2:Y:S01]  /*11470*/  LDL.LU R11, [R1] ;  /* 0x00000000010b7983 */ /* 0x000ea20000300800 */
[----:B------:R-:W-:-:S06]  /*11480*/  ULDC.64 UR4, c[0x0][0x5c0] ;  /* 0x0001700000047ab9 */ /* 0x000fcc0000000a00 */
[----:B------:R-:W1:Y:S08]  /*11490*/  LDC.64 R14, c[0x0][0x5b0] ;  /* 0x00016c00ff0e7b82 */ /* 0x000e700000000a00 */
[----:B------:R-:W3:Y:S01]  /*114a0*/  LDC.64 R12, c[0x0][0x5a8] ;  /* 0x00016a00ff0c7b82 */ /* 0x000ee20000000a00 */
[C---:B0-----:R-:W-:Y:S02]  /*114b0*/  IMAD R159, R22.reuse, UR10, RZ ;  /* 0x0000000a169f7c24 */ /* 0x041fe4000f8e02ff */
[----:B------:R-:W-:-:S04]  /*114c0*/  IMAD.WIDE.U32 R154, R22, UR42, R18 ;  /* 0x0000002a169a7c25 */ /* 0x000fc8000f8e0012 */
[----:B------:R-:W-:Y:S01]  /*114d0*/  IMAD R159, R23, UR42, R159 ;  /* 0x0000002a179f7c24 */ /* 0x000fe2000f8e029f */
[----:B------:R-:W-:Y:S01]  /*114e0*/  MOV R20, R154 ;  /* 0x0000009a00147202 */ /* 0x000fe20000000f00 */
[----:B-1----:R-:W-:Y:S02]  /*114f0*/  IMAD R158, R14, UR7, RZ ;  /* 0x000000070e9e7c24 */ /* 0x002fe4000f8e02ff */
[----:B------:R-:W-:Y:S02]  /*11500*/  IMAD.IADD R21, R155, 0x1, R159 ;  /* 0x000000019b157824 */ /* 0x000fe400078e029f */
[C---:B------:R-:W-:Y:S02]  /*11510*/  IMAD R158, R3.reuse, R15, R158 ;  /* 0x0000000f039e7224 */ /* 0x040fe400078e029e */
[----:B------:R-:W-:-:S04]  /*11520*/  IMAD.WIDE.U32 R4, R3, R14, R20 ;  /* 0x0000000e03047225 */ /* 0x000fc800078e0014 */
[----:B------:R-:W-:Y:S01]  /*11530*/  IMAD.IADD R5, R5, 0x1, R158 ;  /* 0x0000000105057824 */ /* 0x000fe200078e029e */
[----:B---3--:R-:W-:-:S04]  /*11540*/  LEA R8, P0, R4, R12, 0x1 ;  /* 0x0000000c04087211 */ /* 0x008fc800078008ff */
[----:B------:R-:W-:-:S05]  /*11550*/  LEA.HI.X R9, R4, R13, R5, 0x1, P0 ;  /* 0x0000000d04097211 */ /* 0x000fca00000f0c05 */
[----:B------:R-:W3:Y:S01]  /*11560*/  @P1 LDG.E.LTC128B.U16 R23, desc[UR44][R8.64] ;  /* 0x0000002c08171981 */ /* 0x000ee2000c1e1520 */
[----:B------:R-:W-:Y:S01]  /*11570*/  BSSY B1, `(.L_x_36) ;  /* 0x0000011000017945 */ /* 0x000fe20003800000 */
[----:B---3--:R-:W-:-:S04]  /*11580*/  IMAD.U32 R4, R23, 0x10000, RZ ;  /* 0x0001000017047824 */ /* 0x008fc800078e00ff */
[----:B------:R-:W-:-:S04]  /*11590*/  FMUL R4, R4, R16 ;  /* 0x0000001004047220 */ /* 0x000fc80000400000 */
[----:B--2---:R-:W-:Y:S01]  /*115a0*/  FFMA R7, R11, R2, R4 ;  /* 0x000000020b077223 */ /* 0x004fe20000000004 */
[----:B------:R-:W-:-:S04]  /*115b0*/  LEA R4, P0, R6, UR4, 0x1 ;  /* 0x0000000406047c11 */ /* 0x000fc8000f8008ff */
[----:B------:R-:W-:Y:S02]  /*115c0*/  LEA.HI.X R5, R6, UR5, R10, 0x1, P0 ;  /* 0x0000000506057c11 */ /* 0x000fe400080f0c0a */
[----:B------:R-:W-:-:S05]  /*115d0*/  F2FP.BF16.F32.PACK_AB R6, RZ, R7 ;  /* 0x00000007ff06723e */ /* 0x000fca00000010ff */
[----:B------:R0:W-:Y:S02]  /*115e0*/  @P1 STG.E.U16 desc[UR44][R4.64], R6 ;  /* 0x0000000604001986 */ /* 0x0001e4000c10152c */
[----:B0-----:R-:W-:-:S05]  /*115f0*/  IMAD.WIDE.U32 R6, R3, R14, R18 ;  /* 0x0000000e03067225 */ /* 0x001fca00078e0012 */
[----:B------:R-:W-:-:S03]  /*11600*/  IADD3 R7, R158, R7, RZ ;  /* 0x000000079e077210 */ /* 0x000fc60007ffe0ff */
[----:B------:R-:W-:-:S04]  /*11610*/  IMAD.WIDE.U32 R6, R22, UR42, R6 ;  /* 0x0000002a16067c25 */ /* 0x000fc8000f8e0006 */
[----:B------:R-:W-:Y:S01]  /*11620*/  IMAD.IADD R7, R159, 0x1, R7 ;  /* 0x000000019f077824 */ /* 0x000fe200078e0207 */
[----:B------:R-:W-:-:S04]  /*11630*/  LEA R10, P0, R6, R12, 0x1 ;  /* 0x0000000c060a7211 */ /* 0x000fc800078008ff */
[----:B------:R-:W-:Y:S02]  /*11640*/  LEA.HI.X R11, R6, R13, R7, 0x1, P0 ;  /* 0x0000000d060b7211 */ /* 0x000fe400000f0c07 */
[----:B------:R-:W-:-:S13]  /*11650*/  ISETP.GT.AND P0, PT, R0, 0x1, P3 ;  /* 0x000000010000780c */ /* 0x000fda0001f04270 */
[----:B------:R-:W-:Y:S05]  /*11660*/  @!P0 BRA `(.L_x_37) ;  /* 0x0000000000048947 */ /* 0x000fea0003800000 */
[----:B------:R0:W5:Y:S02]  /*11670*/  LDG.E.LTC128B.U16 R23, desc[UR44][R10.64+0x2] ;  /* 0x0000022c0a177981 */ /* 0x000164000c1e1520 */
.L_x_37:
[----:B------:R-:W-:Y:S05]  /*11680*/  BSYNC B1 ;  /* 0x0000000000017941 */ /* 0x000fea0003800000 */
.L_x_36:
[----:B------:R-:W2:Y:S01]  /*11690*/  LDL.LU R7, [R1+0x4] ;  /* 0x0000040001077983 */ /* 0x000ea20000300800 */
[----:B-----5:R-:W-:Y:S01]  /*116a0*/  IMAD.U32 R6, R23, 0x10000, RZ ;  /* 0x0001000017067824 */ /* 0x020fe200078e00ff */
[C---:B------:R-:W-:Y:S02]  /*116b0*/  SHF.L.U64.HI R157, R14.reuse, 0x3, R15 ;  /* 0x000000030e9d7819 */ /* 0x040fe4000001020f */
[----:B------:R-:W-:Y:S01]  /*116c0*/  SHF.L.U32 R156, R14, 0x3, RZ ;  /* 0x000000030e9c7819 */ /* 0x000fe200000006ff */
[----:B------:R-:W-:Y:S01]  /*116d0*/  FMUL R6, R6, R16 ;  /* 0x0000001006067220 */ /* 0x000fe20000400000 */
[----:B------:R-:W3:Y:S03]  /*116e0*/  LDL.LU R160, [R1+0x8] ;  /* 0x0000080001a07983 */ /* 0x000ee60000300800 */
[----:B--2---:R-:W-:-:S05]  /*116f0*/  FFMA R6, R7, R2, R6 ;  /* 0x0000000207067223 */ /* 0x004fca0000000006 */
[----:B------:R-:W-:-:S05]  /*11700*/  F2FP.BF16.F32.PACK_AB R6, RZ, R6 ;  /* 0x00000006ff06723e */ /* 0x000fca00000010ff */
[----:B------:R1:W-:Y:S01]  /*11710*/  @P0 STG.E.U16 desc[UR44][R4.64+0x2], R6 ;  /* 0x0000020604000986 */ /* 0x0003e2000c10152c */
[----:B------:R-:W-:-:S04]  /*11720*/  ISETP.GT.AND P0, PT, R153, 0x8, PT ;  /* 0x000000089900780c */ /* 0x000fc80003f04270 */
[----:B------:R-:W-:Y:S01]  /*11730*/  ISETP.GT.AND P1, PT, R0, RZ, P0 ;  /* 0x000000ff0000720c */ /* 0x000fe20000724270 */
[----:B-1----:R-:W-:-:S04]  /*11740*/  IMAD.WIDE.U32 R6, R3, R14, R156 ;  /* 0x0000000e03067225 */ /* 0x002fc800078e009c */
[----:B------:R-:W-:Y:S01]  /*11750*/  IMAD.IADD R158, R158, 0x1, R7 ;  /* 0x000000019e9e7824 */ /* 0x000fe200078e0207 */
[----:B------:R-:W-:-:S05]  /*11760*/  IADD3 R7, P2, R154, R6, RZ ;  /* 0x000000069a077210 */ /* 0x000fca0007f5e0ff */
[----:B------:R-:W-:Y:S01]  /*11770*/  IMAD.X R9, R158, 0x1, R21, P2 ;  /* 0x000000019e097824 */ /* 0x000fe200010e0615 */
[----:B------:R-:W-:-:S04]  /*11780*/  LEA R8, P2, R7, R12, 0x1 ;  /* 0x0000000c07087211 */ /* 0x000fc800078408ff */
[----:B------:R-:W-:-:S05]  /*11790*/  LEA.HI.X R9, R7, R13, R9, 0x1, P2 ;  /* 0x0000000d07097211 */ /* 0x000fca00010f0c09 */
[----:B------:R1:W2:Y:S01]  /*117a0*/  @P1 LDG.E.LTC128B.U16 R23, desc[UR44][R8.64] ;  /* 0x0000002c08171981 */ /* 0x0002a2000c1e1520 */
[----:B------:R-:W-:Y:S01]  /*117b0*/  IADD3 R6, P2, R18, R6, RZ ;  /* 0x0000000612067210 */ /* 0x000fe20007f5e0ff */
[----:B------:R-:W-:Y:S01]  /*117c0*/  BSSY B1, `(.L_x_38) ;  /* 0x0000016000017945 */ /* 0x000fe20003800000 */
[----:B------:R-:W-:Y:S02]  /*117d0*/  ISETP.GT.AND P4, PT, R0, 0x1, P0 ;  /* 0x000000010000780c */ /* 0x000fe40000784270 */
[----:B------:R-:W-:Y:S01]  /*117e0*/  IADD3.X R7, R19, R158, RZ, P2, !PT ;  /* 0x0000009e13077210 */ /* 0x000fe200017fe4ff */
[----:B------:R-:W-:Y:S02]  /*117f0*/  IMAD.U32 R158, RZ, RZ, UR9 ;  /* 0x00000009ff9e7e24 */ /* 0x000fe4000f8e00ff */
[----:B------:R-:W-:-:S04]  /*11800*/  IMAD.WIDE.U32 R6, R22, UR42, R6 ;  /* 0x0000002a16067c25 */ /* 0x000fc8000f8e0006 */
[----:B------:R-:W-:Y:S01]  /*11810*/  IMAD.IADD R7, R159, 0x1, R7 ;  /* 0x000000019f077824 */ /* 0x000fe200078e0207 */
[----:B-1----:R-:W-:-:S04]  /*11820*/  LEA R8, P2, R6, R12, 0x1 ;  /* 0x0000000c06087211 */ /* 0x002fc800078408ff */
[----:B------:R-:W-:Y:S01]  /*11830*/  LEA.HI.X R9, R6, R13, R7, 0x1, P2 ;  /* 0x0000000d06097211 */ /* 0x000fe200010f0c07 */
[----:B--2---:R-:W-:-:S04]  /*11840*/  IMAD.U32 R6, R23, 0x10000, RZ ;  /* 0x0001000017067824 */ /* 0x004fc800078e00ff */
[----:B------:R-:W-:-:S04]  /*11850*/  FMUL R6, R6, R16 ;  /* 0x0000001006067220 */ /* 0x000fc80000400000 */
[----:B---3--:R-:W-:Y:S01]  /*11860*/  FFMA R7, R160, R2, R6 ;  /* 0x00000002a0077223 */ /* 0x008fe20000000006 */
[----:B------:R-:W-:Y:S01]  /*11870*/  MOV R160, UR8 ;  /* 0x0000000800a07c02 */ /* 0x000fe20008000f00 */
[----:B------:R-:W-:-:S03]  /*11880*/  IMAD.U32 R6, RZ, RZ, UR8 ;  /* 0x00000008ff067e24 */ /* 0x000fc6000f8e00ff */
[----:B------:R-:W-:Y:S02]  /*11890*/  SHF.L.U32 R160, R160, 0x4, RZ ;  /* 0x00000004a0a07819 */ /* 0x000fe400000006ff */
[----:B------:R-:W-:Y:S02]  /*118a0*/  SHF.L.U64.HI R158, R6, 0x4, R158 ;  /* 0x00000004069e7819 */ /* 0x000fe4000001029e */
[----:B------:R-:W-:Y:S02]  /*118b0*/  F2FP.BF16.F32.PACK_AB R7, RZ, R7 ;  /* 0x00000007ff07723e */ /* 0x000fe400000010ff */
[----:B------:R-:W-:Y:S02]  /*118c0*/  IADD3 R6, P2, R160, R4, RZ ;  /* 0x00000004a0067210 */ /* 0x000fe40007f5e0ff */
[----:B------:R-:W-:-:S03]  /*118d0*/  PRMT R161, R7, 0x7610, R161 ;  /* 0x0000761007a17816 */ /* 0x000fc600000000a1 */
[----:B------:R-:W-:-:S05]  /*118e0*/  IMAD.X R7, R158, 0x1, R5, P2 ;  /* 0x000000019e077824 */ /* 0x000fca00010e0605 */
[----:B------:R1:W-:Y:S01]  /*118f0*/  @P1 STG.E.U16 desc[UR44][R6.64], R161 ;  /* 0x000000a106001986 */ /* 0x0003e2000c10152c */
[----:B------:R-:W-:Y:S05]  /*11900*/  @!P4 BRA `(.L_x_39) ;  /* 0x000000000004c947 */ /* 0x000fea0003800000 */
[----:B------:R2:W5:Y:S02]  /*11910*/  LDG.E.LTC128B.U16 R23, desc[UR44][R8.64+0x2] ;  /* 0x0000022c08177981 */ /* 0x000564000c1e1520 */
.L_x_39:
[----:B------:R-:W-:Y:S05]  /*11920*/  BSYNC B1 ;  /* 0x0000000000017941 */ /* 0x000fea0003800000 */
.L_x_38:
[----:B------:R-:W3:Y:S01]  /*11930*/  LDL.LU R162, [R1+0xc] ;  /* 0x00000c0001a27983 */ /* 0x000ee20000300800 */
[----:B-1---5:R-:W-:Y:S01]  /*11940*/  IMAD.U32 R161, R23, 0x10000, RZ ;  /* 0x0001000017a17824 */ /* 0x022fe200078e00ff */
[----:B------:R-:W-:Y:S01]  /*11950*/  ISETP.GT.AND P1, PT, R0, 0x8, P3 ;  /* 0x000000080000780c */ /* 0x000fe20001f24270 */
[----:B------:R-:W-:Y:S02]  /*11960*/  BSSY B1, `(.L_x_40) ;  /* 0x0000007000017945 */ /* 0x000fe40003800000 */
[----:B------:R-:W-:-:S04]  /*11970*/  FMUL R161, R161, R16 ;  /* 0x00000010a1a17220 */ /* 0x000fc80000400000 */
[----:B---3--:R-:W-:-:S05]  /*11980*/  FFMA R161, R162, R2, R161 ;  /* 0x00000002a2a17223 */ /* 0x008fca00000000a1 */
[----:B------:R-:W-:-:S05]  /*11990*/  F2FP.BF16.F32.PACK_AB R161, RZ, R161 ;  /* 0x000000a1ffa1723e */ /* 0x000fca00000010ff */
[----:B------:R1:W-:Y:S01]  /*119a0*/  @P4 STG.E.U16 desc[UR44][R6.64+0x2], R161 ;  /* 0x000002a106004986 */ /* 0x0003e2000c10152c */
[----:B------:R-:W-:Y:S05]  /*119b0*/  @!P1 BRA `(.L_x_41) ;  /* 0x0000000000049947 */ /* 0x000fea0003800000 */
[----:B------:R3:W5:Y:S02]  /*119c0*/  LDG.E.LTC128B.U16 R23, desc[UR44][R10.64+0x10] ;  /* 0x0000102c0a177981 */ /* 0x000764000c1e1520 */
.L_x_41:
[----:B------:R-:W-:Y:S05]  /*119d0*/  BSYNC B1 ;  /* 0x0000000000017941 */ /* 0x000fea0003800000 */
.L_x_40:
[----:B------:R-:W4:Y:S01]  /*119e0*/  LDL.LU R162, [R1+0x10] ;  /* 0x0000100001a27983 */ /* 0x000f220000300800 */
[----:B-1---5:R-:W-:Y:S01]  /*119f0*/  SHF.L.U32 R161, R23, 0x10, RZ ;  /* 0x0000001017a17819 */ /* 0x022fe200000006ff */
[----:B------:R-:W-:Y:S01]  /*11a00*/  BSSY B1, `(.L_x_42) ;  /* 0x0000008000017945 */ /* 0x000fe20003800000 */
[----:B------:R-:W-:-:S03]  /*11a10*/  ISETP.GT.AND P2, PT, R0, 0x9, P3 ;  /* 0x000000090000780c */ /* 0x000fc60001f44270 */
[----:B------:R-:W-:-:S04]  /*11a20*/  FMUL R161, R161, R16 ;  /* 0x00000010a1a17220 */ /* 0x000fc80000400000 */
[----:B----4-:R-:W-:-:S05]  /*11a30*/  FFMA R161, R162, R2, R161 ;  /* 0x00000002a2a17223 */ /* 0x010fca00000000a1 */
[----:B------:R-:W-:-:S05]  /*11a40*/  F2FP.BF16.F32.PACK_AB R161, RZ, R161 ;  /* 0x000000a1ffa1723e */ /* 0x000fca00000010ff */
[----:B------:R1:W-:Y:S01]  /*11a50*/  @P1 STG.E.U16 desc[UR44][R4.64+0x10], R161 ;  /* 0x000010a104001986 */ /* 0x0003e2000c10152c */
[----:B------:R-:W-:Y:S05]  /*11a60*/  @!P2 BRA `(.L_x_43) ;  /* 0x000000000004a947 */ /* 0x000fea0003800000 */
[----:B------:R4:W5:Y:S02]  /*11a70*/  LDG.E.LTC128B.U16 R23, desc[UR44][R10.64+0x12] ;  /* 0x0000122c0a177981 */ /* 0x000964000c1e1520 */
.L_x_43:
[----:B------:R-:W-:Y:S05]  /*11a80*/  BSYNC B1 ;  /* 0x0000000000017941 */ /* 0x000fea0003800000 */
.L_x_42:
[----:B------:R-:W2:Y:S01]  /*11a90*/  LDL.LU R162, [R1+0x14] ;  /* 0x0000140001a27983 */ /* 0x000ea20000300800 */
[----:B-1---5:R-:W-:Y:S01]  /*11aa0*/  IMAD.U32 R161, R23, 0x10000, RZ ;  /* 0x0001000017a17824 */ /* 0x022fe200078e00ff */
[----:B------:R-:W-:Y:S01]  /*11ab0*/  ISETP.GT.AND P1, PT, R0, 0x8, P0 ;  /* 0x000000080000780c */ /* 0x000fe20000724270 */
[----:B------:R-:W-:Y:S02]  /*11ac0*/  BSSY B1, `(.L_x_44) ;  /* 0x0000007000017945 */ /* 0x000fe40003800000 */
[----:B------:R-:W-:-:S04]  /*11ad0*/  FMUL R161, R161, R16 ;  /* 0x00000010a1a17220 */ /* 0x000fc80000400000 */
[----:B--2---:R-:W-:-:S05]  /*11ae0*/  FFMA R161, R162, R2, R161 ;  /* 0x00000002a2a17223 */ /* 0x004fca00000000a1 */
[----:B------:R-:W-:-:S05]  /*11af0*/  F2FP.BF16.F32.PACK_AB R161, RZ, R161 ;  /* 0x000000a1ffa1723e */ /* 0x000fca00000010ff */
[----:B------:R1:W-:Y:S01]  /*11b00*/  @P2 STG.E.U16 desc[UR44][R4.64+0x12], R161 ;  /* 0x000012a104002986 */ /* 0x0003e2000c10152c */
[----:B------:R-:W-:Y:S05]  /*11b10*/  @!P1 BRA `(.L_x_45) ;  /* 0x0000000000049947 */ /* 0x000fea0003800000 */
[----:B------:R2:W5:Y:S02]  /*11b20*/  LDG.E.LTC128B.U16 R23, desc[UR44][R8.64+0x10] ;  /* 0x0000102c08177981 */ /* 0x000564000c1e1520 */
.L_x_45:
[----:B------:R-:W-:Y:S05]  /*11b30*/  BSYNC B1 ;  /* 0x0000000000017941 */ /* 0x000fea0003800000 */
.L_x_44:
        /* <DEDUP_REMOVED lines=10> */
.L_x_47:
[----:B------:R-:W-:Y:S05]  /*11be0*/  BSYNC B1 ;  /* 0x0000000000017941 */ /* 0x000fea0003800000 */
.L_x_46:
[----:B------:R-:W2:Y:S01]  /*11bf0*/  LDL.LU R162, [R1+0x1c] ;  /* 0x00001c0001a27983 */ /* 0x000ea20000300800 */
[----:B-1---5:R-:W-:Y:S01]  /*11c00*/  SHF.L.U32 R161, R23, 0x10, RZ ;  /* 0x0000001017a17819 */ /* 0x022fe200000006ff */
[----:B------:R-:W-:Y:S01]  /*11c10*/  BSSY B1, `(.L_x_48) ;  /* 0x0000008000017945 */ /* 0x000fe20003800000 */
[----:B------:R-:W-:-:S03]  /*11c20*/  ISETP.GT.AND P1, PT, R0, 0x10, P3 ;  /* 0x000000100000780c */ /* 0x000fc60001f24270 */
[----:B------:R-:W-:-:S04]  /*11c30*/  FMUL R161, R161, R16 ;  /* 0x00000010a1a17220 */ /* 0x000fc80000400000 */
[----:B--2---:R-:W-:-:S05]  /*11c40*/  FFMA R161, R162, R2, R161 ;  /* 0x00000002a2a17223 */ /* 0x004fca00000000a1 */
[----:B------:R-:W-:-:S05]  /*11c50*/  F2FP.BF16.F32.PACK_AB R161, RZ, R161 ;  /* 0x000000a1ffa1723e */ /* 0x000fca00000010ff */
[----:B------:R1:W-:Y:S01]  /*11c60*/  @P2 STG.E.U16 desc[UR44][R6.64+0x12], R161 ;  /* 0x000012a106002986 */ /* 0x0003e2000c10152c */
[----:B------:R-:W-:Y:S05]  /*11c70*/  @!P1 BRA `(.L_x_49) ;  /* 0x0000000000049947 */ /* 0x000fea0003800000 */
[----:B------:R2:W5:Y:S02]  /*11c80*/  LDG.E.LTC128B.U16 R23, desc[UR44][R10.64+0x20] ;  /* 0x0000202c0a177981 */ /* 0x000564000c1e1520 */
.L_x_49:
[----:B------:R-:W-:Y:S05]  /*11c90*/  BSYNC B1 ;  /* 0x0000000000017941 */ /* 0x000fea0003800000 */
.L_x_48:
        /* <DEDUP_REMOVED lines=10> */
.L_x_51:
[----:B------:R-:W-:Y:S05]  /*11d40*/  BSYNC B1 ;  /* 0x0000000000017941 */ /* 0x000fea0003800000 */
.L_x_50:
        /* <DEDUP_REMOVED lines=10> */
.L_x_53:
[----:B------:R-:W-:Y:S05]  /*11df0*/  BSYNC B1 ;  /* 0x0000000000017941 */ /* 0x000fea0003800000 */
.L_x_52:
[----:B------:R-:W3:Y:S01]  /*11e00*/  LDL.LU R162, [R1+0x28] ;  /* 0x0000280001a27983 */ /* 0x000ee20000300800 */
[----:B-1---5:R-:W-:Y:S01]  /*11e10*/  SHF.L.U32 R161, R23, 0x10, RZ ;  /* 0x0000001017a17819 */ /* 0x022fe200000006ff */
[----:B------:R-:W-:Y:S01]  /*11e20*/  BSSY B1, `(.L_x_54) ;  /* 0x0000008000017945 */ /* 0x000fe20003800000 */
[----:B------:R-:W-:-:S03]  /*11e30*/  ISETP.GT.AND P2, PT, R0, 0x11, P0 ;  /* 0x000000110000780c */ /* 0x000fc60000744270 */
[----:B------:R-:W-:-:S04]  /*11e40*/  FMUL R161, R161, R16 ;  /* 0x00000010a1a17220 */ /* 0x000fc80000400000 */
[----:B---3--:R-:W-:-:S05]  /*11e50*/  FFMA R161, R162, R2, R161 ;  /* 0x00000002a2a17223 */ /* 0x008fca00000000a1 */
[----:B------:R-:W-:-:S05]  /*11e60*/  F2FP.BF16.F32.PACK_AB R161, RZ, R161 ;  /* 0x000000a1ffa1723e */ /* 0x000fca00000010ff */
[----:B------:R1:W-:Y:S01]  /*11e70*/  @P1 STG.E.U16 desc[UR44][R6.64+0x20], R161 ;  /* 0x000020a106001986 */ /* 0x0003e2000c10152c */
[----:B------:R-:W-:Y:S05]  /*11e80*/  @!P2 BRA `(.L_x_55) ;  /* 0x000000000004a947 */ /* 0x000fea0003800000 */
[----:B------:R3:W5:Y:S02]  /*11e90*/  LDG.E.LTC128B.U16 R23, desc[UR44][R8.64+0x22] ;  /* 0x0000222c08177981 */ /* 0x000764000c1e1520 */
.L_x_55:
[----:B------:R-:W-:Y:S05]  /*11ea0*/  BSYNC B1 ;  /* 0x0000000000017941 */ /* 0x000fea0003800000 */
.L_x_54:
        /* <DEDUP_REMOVED lines=10> */
.L_x_57:
[----:B------:R-:W-:Y:S05]  /*11f50*/  BSYNC B1 ;  /* 0x0000000000017941 */ /* 0x000fea0003800000 */
.L_x_56:
        /* <DEDUP_REMOVED lines=10> */
.L_x_59:
[----:B------:R-:W-:Y:S05]  /*12000*/  BSYNC B1 ;  /* 0x0000000000017941 */ /* 0x000fea0003800000 */
.L_x_58:
        /* <DEDUP_REMOVED lines=10> */
.L_x_61:
[----:B------:R-:W-:Y:S05]  /*120b0*/  BSYNC B1 ;  /* 0x0000000000017941 */ /* 0x000fea0003800000 */
.L_x_60:
        /* <DEDUP_REMOVED lines=10> */
.L_x_63:
[----:B------:R-:W-:Y:S05]  /*12160*/  BSYNC B1 ;  /* 0x0000000000017941 */ /* 0x000fea0003800000 */
.L_x_62:
        /* <DEDUP_REMOVED lines=10> */
.L_x_65:
[----:B------:R-:W-:Y:S05]  /*12210*/  BSYNC B1 ;  /* 0x0000000000017941 */ /* 0x000fea0003800000 */
.L_x_64:
        /* <DEDUP_REMOVED lines=10> */
.L_x_67:
[----:B------:R-:W-:Y:S05]  /*122c0*/  BSYNC B1 ;  /* 0x0000000000017941 */ /* 0x000fea0003800000 */
.L_x_66:
        /* <DEDUP_REMOVED lines=10> */
.L_x_69:
[----:B------:R-:W-:Y:S05]  /*12370*/  BSYNC B1 ;  /* 0x0000000000017941 */ /* 0x000fea0003800000 */
.L_x_68:
        /* <DEDUP_REMOVED lines=10> */
.L_x_71:
[----:B------:R-:W-:Y:S05]  /*12420*/  BSYNC B1 ;  /* 0x0000000000017941 */ /* 0x000fea0003800000 */
.L_x_70:
        /* <DEDUP_REMOVED lines=10> */
.L_x_73:
[----:B------:R-:W-:Y:S05]  /*124d0*/  BSYNC B1 ;  /* 0x0000000000017941 */ /* 0x000fea0003800000 */
.L_x_72:
        /* <DEDUP_REMOVED lines=10> */
.L_x_75:
[----:B------:R-:W-:Y:S05]  /*12580*/  BSYNC B1 ;  /* 0x0000000000017941 */ /* 0x000fea0003800000 */
.L_x_74:
        /* <DEDUP_REMOVED lines=10> */
.L_x_77:
[----:B------:R-:W-:Y:S05]  /*12630*/  BSYNC B1 ;  /* 0x0000000000017941 */ /* 0x000fea0003800000 */
.L_x_76:
        /* <DEDUP_REMOVED lines=10> */
.L_x_79:
[----:B------:R-:W-:Y:S05]  /*126e0*/  BSYNC B1 ;  /* 0x0000000000017941 */ /* 0x000fea0003800000 */
.L_x_78:
        /* <DEDUP_REMOVED lines=10> */
.L_x_81:
[----:B------:R-:W-:Y:S05]  /*12790*/  BSYNC B1 ;  /* 0x0000000000017941 */ /* 0x000fea0003800000 */
.L_x_80:
        /* <DEDUP_REMOVED lines=10> */
.L_x_83:
[----:B------:R-:W-:Y:S05]  /*12840*/  BSYNC B1 ;  /* 0x0000000000017941 */ /* 0x000fea0003800000 */
.L_x_82:
        /* <DEDUP_REMOVED lines=10> */
.L_x_85:
[----:B------:R-:W-:Y:S05]  /*128f0*/  BSYNC B1 ;  /* 0x0000000000017941 */ /* 0x000fea0003800000 */
.L_x_84:
        /* <DEDUP_REMOVED lines=10> */
.L_x_87:
[----:B------:R-:W-:Y:S05]  /*129a0*/  BSYNC B1 ;  /* 0x0000000000017941 */ /* 0x000fea0003800000 */
.L_x_86:
        /* <DEDUP_REMOVED lines=10> */
.L_x_89:
[----:B------:R-:W-:Y:S05]  /*12a50*/  BSYNC B1 ;  /* 0x0000000000017941 */ /* 0x000fea0003800000 */
.L_x_88:
        /* <DEDUP_REMOVED lines=10> */
.L_x_91:
[----:B------:R-:W-:Y:S05]  /*12b00*/  BSYNC B1 ;  /* 0x0000000000017941 */ /* 0x000fea0003800000 */
.L_x_90:
        /* <DEDUP_REMOVED lines=10> */
.L_x_93:
[----:B------:R-:W-:Y:S05]  /*12bb0*/  BSYNC B1 ;  /* 0x0000000000017941 */ /* 0x000fea0003800000 */
.L_x_92:
        /* <DEDUP_REMOVED lines=10> */
.L_x_95:
[----:B------:R-:W-:Y:S05]  /*12c60*/  BSYNC B1 ;  /* 0x0000000000017941 */ /* 0x000fea0003800000 */
.L_x_94:
        /* <DEDUP_REMOVED lines=10> */
.L_x_97:
[----:B------:R-:W-:Y:S05]  /*12d10*/  BSYNC B1 ;  /* 0x0000000000017941 */ /* 0x000fea0003800000 */
.L_x_96:
        /* <DEDUP_REMOVED lines=10> */
.L_x_99:
[----:B------:R-:W-:Y:S05]  /*12dc0*/  BSYNC B1 ;  /* 0x0000000000017941 */ /* 0x000fea0003800000 */
.L_x_98:
        /* <DEDUP_REMOVED lines=10> */
.L_x_101:
[----:B------:R-:W-:Y:S05]  /*12e70*/  BSYNC B1 ;  /* 0x0000000000017941 */ /* 0x000fea0003800000 */
.L_x_100:
        /* <DEDUP_REMOVED lines=10> */
.L_x_103:
[----:B------:R-:W-:Y:S05]  /*12f20*/  BSYNC B1 ;  /* 0x0000000000017941 */ /* 0x000fea0003800000 */
.L_x_102:
        /* <DEDUP_REMOVED lines=10> */
.L_x_105:
[----:B------:R-:W-:Y:S05]  /*12fd0*/  BSYNC B1 ;  /* 0x0000000000017941 */ /* 0x000fea0003800000 */
.L_x_104:
        /* <DEDUP_REMOVED lines=10> */
.L_x_107:
[----:B------:R-:W-:Y:S05]  /*13080*/  BSYNC B1 ;  /* 0x0000000000017941 */ /* 0x000fea0003800000 */
.L_x_106:
        /* <DEDUP_REMOVED lines=10> */
.L_x_109:
[----:B------:R-:W-:Y:S05]  /*13130*/  BSYNC B1 ;  /* 0x0000000000017941 */ /* 0x000fea0003800000 */
.L_x_108:
        /* <DEDUP_REMOVED lines=10> */
.L_x_111:
[----:B------:R-:W-:Y:S05]  /*131e0*/  BSYNC B1 ;  /* 0x0000000000017941 */ /* 0x000fea0003800000 */
.L_x_110:
        /* <DEDUP_REMOVED lines=10> */
.L_x_113:
[----:B------:R-:W-:Y:S05]  /*13290*/  BSYNC B1 ;  /* 0x0000000000017941 */ /* 0x000fea0003800000 */
.L_x_112:
        /* <DEDUP_REMOVED lines=10> */
.L_x_115:
[----:B------:R-:W-:Y:S05]  /*13340*/  BSYNC B1 ;  /* 0x0000000000017941 */ /* 0x000fea0003800000 */
.L_x_114:
        /* <DEDUP_REMOVED lines=10> */
.L_x_117:
[----:B------:R-:W-:Y:S05]  /*133f0*/  BSYNC B1 ;  /* 0x0000000000017941 */ /* 0x000fea0003800000 */
.L_x_116:
        /* <DEDUP_REMOVED lines=10> */
.L_x_119:
[----:B------:R-:W-:Y:S05]  /*134a0*/  BSYNC B1 ;  /* 0x0000000000017941 */ /* 0x000fea0003800000 */
.L_x_118:
        /* <DEDUP_REMOVED lines=10> */
.L_x_121:
[----:B------:R-:W-:Y:S05]  /*13550*/  BSYNC B1 ;  /* 0x0000000000017941 */ /* 0x000fea0003800000 */
.L_x_120:
        /* <DEDUP_REMOVED lines=10> */
.L_x_123:
[----:B------:R-:W-:Y:S05]  /*13600*/  BSYNC B1 ;  /* 0x0000000000017941 */ /* 0x000fea0003800000 */
.L_x_122:
        /* <DEDUP_REMOVED lines=10> */
.L_x_125:
[----:B------:R-:W-:Y:S05]  /*136b0*/  BSYNC B1 ;  /* 0x0000000000017941 */ /* 0x000fea0003800000 */
.L_x_124:
        /* <DEDUP_REMOVED lines=10> */
.L_x_127:
[----:B------:R-:W-:Y:S05]  /*13760*/  BSYNC B1 ;  /* 0x0000000000017941 */ /* 0x000fea0003800000 */
.L_x_126:
        /* <DEDUP_REMOVED lines=10> */
.L_x_129:
[----:B------:R-:W-:Y:S05]  /*13810*/  BSYNC B1 ;  /* 0x0000000000017941 */ /* 0x000fea0003800000 */
.L_x_128:
        /* <DEDUP_REMOVED lines=10> */
.L_x_131:
[----:B------:R-:W-:Y:S05]  /*138c0*/  BSYNC B1 ;  /* 0x0000000000017941 */ /* 0x000fea0003800000 */
.L_x_130:
        /* <DEDUP_REMOVED lines=10> */
.L_x_133:
[----:B------:R-:W-:Y:S05]  /*13970*/  BSYNC B1 ;  /* 0x0000000000017941 */ /* 0x000fea0003800000 */
.L_x_132:
        /* <DEDUP_REMOVED lines=10> */
.L_x_135:
[----:B------:R-:W-:Y:S05]  /*13a20*/  BSYNC B1 ;  /* 0x0000000000017941 */ /* 0x000fea0003800000 */
.L_x_134:
        /* <DEDUP_REMOVED lines=10> */
.L_x_137:
[----:B------:R-:W-:Y:S05]  /*13ad0*/  BSYNC B1 ;  /* 0x0000000000017941 */ /* 0x000fea0003800000 */
.L_x_136:
        /* <DEDUP_REMOVED lines=10> */
.L_x_139:
[----:B------:R-:W-:Y:S05]  /*13b80*/  BSYNC B1 ;  /* 0x0000000000017941 */ /* 0x000fea0003800000 */
.L_x_138:
        /* <DEDUP_REMOVED lines=10> */
.L_x_141:
[----:B------:R-:W-:Y:S05]  /*13c30*/  BSYNC B1 ;  /* 0x0000000000017941 */ /* 0x000fea0003800000 */
.L_x_140:
        /* <DEDUP_REMOVED lines=10> */
.L_x_143:
[----:B------:R-:W-:Y:S05]  /*13ce0*/  BSYNC B1 ;  /* 0x0000000000017941 */ /* 0x000fea0003800000 */
.L_x_142:
        /* <DEDUP_REMOVED lines=10> */
.L_x_145:
[----:B------:R-:W-:Y:S05]  /*13d90*/  BSYNC B1 ;  /* 0x0000000000017941 */ /* 0x000fea0003800000 */
.L_x_144:
        /* <DEDUP_REMOVED lines=10> */
.L_x_147:
[----:B------:R-:W-:Y:S05]  /*13e40*/  BSYNC B1 ;  /* 0x0000000000017941 */ /* 0x000fea0003800000 */
.L_x_146:
        /* <DEDUP_REMOVED lines=10> */
.L_x_149:
[----:B------:R-:W-:Y:S05]  /*13ef0*/  BSYNC B1 ;  /* 0x0000000000017941 */ /* 0x000fea0003800000 */
.L_x_148:
        /* <DEDUP_REMOVED lines=10> */
.L_x_151:
[----:B------:R-:W-:Y:S05]  /*13fa0*/  BSYNC B1 ;  /* 0x0000000000017941 */ /* 0x000fea0003800000 */
.L_x_150:
        /* <DEDUP_REMOVED lines=10> */
.L_x_153:
[----:B------:R-:W-:Y:S05]  /*14050*/  BSYNC B1 ;  /* 0x0000000000017941 */ /* 0x000fea0003800000 */
.L_x_152:
        /* <DEDUP_REMOVED lines=10> */
.L_x_155:
[----:B------:R-:W-:Y:S05]  /*14100*/  BSYNC B1 ;  /* 0x0000000000017941 */ /* 0x000fea0003800000 */
.L_x_154:
        /* <DEDUP_REMOVED lines=10> */
.L_x_157:
[----:B------:R-:W-:Y:S05]  /*141b0*/  BSYNC B1 ;  /* 0x0000000000017941 */ /* 0x000fea0003800000 */
.L_x_156:
        /* <DEDUP_REMOVED lines=10> */
.L_x_159:
[----:B------:R-:W-:Y:S05]  /*14260*/  BSYNC B1 ;  /* 0x0000000000017941 */ /* 0x000fea0003800000 */
.L_x_158:
        /* <DEDUP_REMOVED lines=10> */
.L_x_161:
[----:B------:R-:W-:Y:S05]  /*14310*/  BSYNC B1 ;  /* 0x0000000000017941 */ /* 0x000fea0003800000 */
.L_x_160:
        /* <DEDUP_REMOVED lines=10> */
.L_x_163:
[----:B------:R-:W-:Y:S05]  /*143c0*/  BSYNC B1 ;  /* 0x0000000000017941 */ /* 0x000fea0003800000 */
.L_x_162:
        /* <DEDUP_REMOVED lines=10> */
.L_x_165:
[----:B------:R-:W-:Y:S05]  /*14470*/  BSYNC B1 ;  /* 0x0000000000017941 */ /* 0x000fea0003800000 */
.L_x_164:
        /* <DEDUP_REMOVED lines=10> */
.L_x_167:
[----:B------:R-:W-:Y:S05]  /*14520*/  BSYNC B1 ;  /* 0x0000000000017941 */ /* 0x000fea0003800000 */
.L_x_166:
        /* <DEDUP_REMOVED lines=10> */
.L_x_169:
[----:B------:R-:W-:Y:S05]  /*145d0*/  BSYNC B1 ;  /* 0x0000000000017941 */ /* 0x000fea0003800000 */
.L_x_168:
        /* <DEDUP_REMOVED lines=10> */
.L_x_171:
[----:B------:R-:W-:Y:S05]  /*14680*/  BSYNC B1 ;  /* 0x0000000000017941 */ /* 0x000fea0003800000 */
.L_x_170:
        /* <DEDUP_REMOVED lines=10> */
.L_x_173:
[----:B------:R-:W-:Y:S05]  /*14730*/  BSYNC B1 ;  /* 0x0000000000017941 */ /* 0x000fea0003800000 */
.L_x_172:
        /* <DEDUP_REMOVED lines=10> */
.L_x_175:
[----:B------:R-:W-:Y:S05]  /*147e0*/  BSYNC B1 ;  /* 0x0000000000017941 */ /* 0x000fea0003800000 */
.L_x_174:
        /* <DEDUP_REMOVED lines=10> */
.L_x_177:
[----:B------:R-:W-:Y:S05]  /*14890*/  BSYNC B1 ;  /* 0x0000000000017941 */ /* 0x000fea0003800000 */
.L_x_176:
        /* <DEDUP_REMOVED lines=10> */
.L_x_179:
[----:B------:R-:W-:Y:S05]  /*14940*/  BSYNC B1 ;  /* 0x0000000000017941 */ /* 0x000fea0003800000 */
.L_x_178:
        /* <DEDUP_REMOVED lines=10> */
.L_x_181:
[----:B------:R-:W-:Y:S05]  /*149f0*/  BSYNC B1 ;  /* 0x0000000000017941 */ /* 0x000fea0003800000 */
.L_x_180:
        /* <DEDUP_REMOVED lines=10> */
.L_x_183:
[----:B------:R-:W-:Y:S05]  /*14aa0*/  BSYNC B1 ;  /* 0x0000000000017941 */ /* 0x000fea0003800000 */
.L_x_182:
        /* <DEDUP_REMOVED lines=10> */
.L_x_185:
[----:B------:R-:W-:Y:S05]  /*14b50*/  BSYNC B1 ;  /* 0x0000000000017941 */ /* 0x000fea0003800000 */
.L_x_184:
        /* <DEDUP_REMOVED lines=10> */
.L_x_187:
[----:B------:R-:W-:Y:S05]  /*14c00*/  BSYNC B1 ;  /* 0x0000000000017941 */ /* 0x000fea0003800000 */
.L_x_186:
        /* <DEDUP_REMOVED lines=10> */
.L_x_189:
[----:B------:R-:W-:Y:S05]  /*14cb0*/  BSYNC B1 ;  /* 0x0000000000017941 */ /* 0x000fea0003800000 */
.L_x_188:
        /* <DEDUP_REMOVED lines=10> */
.L_x_191:
[----:B------:R-:W-:Y:S05]  /*14d60*/  BSYNC B1 ;  /* 0x0000000000017941 */ /* 0x000fea0003800000 */
.L_x_190:
        /* <DEDUP_REMOVED lines=10> */
.L_x_193:
[----:B------:R-:W-:Y:S05]  /*14e10*/  BSYNC B1 ;  /* 0x0000000000017941 */ /* 0x000fea0003800000 */
.L_x_192:
        /* <DEDUP_REMOVED lines=10> */
.L_x_195:
[----:B------:R-:W-:Y:S05]  /*14ec0*/  BSYNC B1 ;  /* 0x0000000000017941 */ /* 0x000fea0003800000 */
.L_x_194:
        /* <DEDUP_REMOVED lines=10> */
.L_x_197:
[----:B------:R-:W-:Y:S05]  /*14f70*/  BSYNC B1 ;  /* 0x0000000000017941 */ /* 0x000fea0003800000 */
.L_x_196:
        /* <DEDUP_REMOVED lines=10> */
.L_x_199:
[----:B------:R-:W-:Y:S05]  /*15020*/  BSYNC B1 ;  /* 0x0000000000017941 */ /* 0x000fea0003800000 */
.L_x_198:
        /* <DEDUP_REMOVED lines=10> */
.L_x_201:
[----:B------:R-:W-:Y:S05]  /*150d0*/  BSYNC B1 ;  /* 0x0000000000017941 */ /* 0x000fea0003800000 */
.L_x_200:
        /* <DEDUP_REMOVED lines=10> */
.L_x_203:
[----:B------:R-:W-:Y:S05]  /*15180*/  BSYNC B1 ;  /* 0x0000000000017941 */ /* 0x000fea0003800000 */
.L_x_202:
        /* <DEDUP_REMOVED lines=10> */
.L_x_205:
[----:B------:R-:W-:Y:S05]  /*15230*/  BSYNC B1 ;  /* 0x0000000000017941 */ /* 0x000fea0003800000 */
.L_x_204:
        /* <DEDUP_REMOVED lines=10> */
.L_x_207:
[----:B------:R-:W-:Y:S05]  /*152e0*/  BSYNC B1 ;  /* 0x0000000000017941 */ /* 0x000fea0003800000 */
.L_x_206:
        /* <DEDUP_REMOVED lines=10> */
.L_x_209:
[----:B------:R-:W-:Y:S05]  /*15390*/  BSYNC B1 ;  /* 0x0000000000017941 */ /* 0x000fea0003800000 */
.L_x_208:
        /* <DEDUP_REMOVED lines=10> */
.L_x_211:
[----:B------:R-:W-:Y:S05]  /*15440*/  BSYNC B1 ;  /* 0x0000000000017941 */ /* 0x000fea0003800000 */
.L_x_210:
        /* <DEDUP_REMOVED lines=10> */
.L_x_213:
[----:B------:R-:W-:Y:S05]  /*154f0*/  BSYNC B1 ;  /* 0x0000000000017941 */ /* 0x000fea0003800000 */
.L_x_212:
        /* <DEDUP_REMOVED lines=10> */
.L_x_215:
[----:B------:R-:W-:Y:S05]  /*155a0*/  BSYNC B1 ;  /* 0x0000000000017941 */ /* 0x000fea0003800000 */
.L_x_214:
        /* <DEDUP_REMOVED lines=10> */
.L_x_217:
[----:B------:R-:W-:Y:S05]  /*15650*/  BSYNC B1 ;  /* 0x0000000000017941 */ /* 0x000fea0003800000 */
.L_x_216:
        /* <DEDUP_REMOVED lines=10> */
.L_x_219:
[----:B------:R-:W-:Y:S05]  /*15700*/  BSYNC B1 ;  /* 0x0000000000017941 */ /* 0x000fea0003800000 */
.L_x_218:
        /* <DEDUP_REMOVED lines=10> */
.L_x_221:
[----:B------:R-:W-:Y:S05]  /*157b0*/  BSYNC B1 ;  /* 0x0000000000017941 */ /* 0x000fea0003800000 */
.L_x_220:
        /* <DEDUP_REMOVED lines=10> */
.L_x_223:
[----:B------:R-:W-:Y:S05]  /*15860*/  BSYNC B1 ;  /* 0x0000000000017941 */ /* 0x000fea0003800000 */
.L_x_222:
        /* <DEDUP_REMOVED lines=10> */
.L_x_225:
[----:B------:R-:W-:Y:S05]  /*15910*/  BSYNC B1 ;  /* 0x0000000000017941 */ /* 0x000fea0003800000 */
.L_x_224:
        /* <DEDUP_REMOVED lines=10> */
.L_x_227:
[----:B------:R-:W-:Y:S05]  /*159c0*/  BSYNC B1 ;  /* 0x0000000000017941 */ /* 0x000fea0003800000 */
.L_x_226:
        /* <DEDUP_REMOVED lines=10> */
.L_x_229:
[----:B------:R-:W-:Y:S05]  /*15a70*/  BSYNC B1 ;  /* 0x0000000000017941 */ /* 0x000fea0003800000 */
.L_x_228:
        /* <DEDUP_REMOVED lines=10> */
.L_x_231:
[----:B------:R-:W-:Y:S05]  /*15b20*/  BSYNC B1 ;  /* 0x0000000000017941 */ /* 0x000fea0003800000 */
.L_x_230:
        /* <DEDUP_REMOVED lines=10> */
.L_x_233:
[----:B------:R-:W-:Y:S05]  /*15bd0*/  BSYNC B1 ;  /* 0x0000000000017941 */ /* 0x000fea0003800000 */
.L_x_232:
        /* <DEDUP_REMOVED lines=10> */
.L_x_235:
[----:B------:R-:W-:Y:S05]  /*15c80*/  BSYNC B1 ;  /* 0x0000000000017941 */ /* 0x000fea0003800000 */
.L_x_234:
        /* <DEDUP_REMOVED lines=10> */
.L_x_237:
[----:B------:R-:W-:Y:S05]  /*15d30*/  BSYNC B1 ;  /* 0x0000000000017941 */ /* 0x000fea0003800000 */
.L_x_236:
        /* <DEDUP_REMOVED lines=10> */
.L_x_239:
[----:B------:R-:W-:Y:S05]  /*15de0*/  BSYNC B1 ;  /* 0x0000000000017941 */ /* 0x000fea0003800000 */
.L_x_238:
        /* <DEDUP_REMOVED lines=10> */
.L_x_241:
[----:B------:R-:W-:Y:S05]  /*15e90*/  BSYNC B1 ;  /* 0x0000000000017941 */ /* 0x000fea0003800000 */
.L_x_240:
        /* <DEDUP_REMOVED lines=10> */
.L_x_243:
[----:B------:R-:W-:Y:S05]  /*15f40*/  BSYNC B1 ;  /* 0x0000000000017941 */ /* 0x000fea0003800000 */
.L_x_242:
        /* <DEDUP_REMOVED lines=10> */
.L_x_245:
[----:B------:R-:W-:Y:S05]  /*15ff0*/  BSYNC B1 ;  /* 0x0000000000017941 */ /* 0x000fea0003800000 */
.L_x_244:
        /* <DEDUP_REMOVED lines=10> */
.L_x_247:
[----:B------:R-:W-:Y:S05]  /*160a0*/  BSYNC B1 ;  /* 0x0000000000017941 */ /* 0x000fea0003800000 */
.L_x_246:
        /* <DEDUP_REMOVED lines=10> */
.L_x_249:
[----:B------:R-:W-:Y:S05]  /*16150*/  BSYNC B1 ;  /* 0x0000000000017941 */ /* 0x000fea0003800000 */
.L_x_248:
        /* <DEDUP_REMOVED lines=10> */
.L_x_251:
[----:B------:R-:W-:Y:S05]  /*16200*/  BSYNC B1 ;  /* 0x0000000000017941 */ /* 0x000fea0003800000 */
.L_x_250:
        /* <DEDUP_REMOVED lines=10> */
.L_x_253:
[----:B------:R-:W-:Y:S05]  /*162b0*/  BSYNC B1 ;  /* 0x0000000000017941 */ /* 0x000fea0003800000 */
.L_x_252:
        /* <DEDUP_REMOVED lines=10> */
.L_x_255:
[----:B------:R-:W-:Y:S05]  /*16360*/  BSYNC B1 ;  /* 0x0000000000017941 */ /* 0x000fea0003800000 */
.L_x_254:
        /* <DEDUP_REMOVED lines=10> */
.L_x_257:
[----:B------:R-:W-:Y:S05]  /*16410*/  BSYNC B1 ;  /* 0x0000000000017941 */ /* 0x000fea0003800000 */
.L_x_256:
        /* <DEDUP_REMOVED lines=10> */
.L_x_259:
[----:B------:R-:W-:Y:S05]  /*164c0*/  BSYNC B1 ;  /* 0x0000000000017941 */ /* 0x000fea0003800000 */
.L_x_258:
        /* <DEDUP_REMOVED lines=10> */
.L_x_261:
[----:B------:R-:W-:Y:S05]  /*16570*/  BSYNC B1 ;  /* 0x0000000000017941 */ /* 0x000fea0003800000 */
.L_x_260:
        /* <DEDUP_REMOVED lines=10> */
.L_x_263:
[----:B------:R-:W-:Y:S05]  /*16620*/  BSYNC B1 ;  /* 0x0000000000017941 */ /* 0x000fea0003800000 */
.L_x_262:
        /* <DEDUP_REMOVED lines=10> */
.L_x_265:
[----:B------:R-:W-:Y:S05]  /*166d0*/  BSYNC B1 ;  /* 0x0000000000017941 */ /* 0x000fea0003800000 */
.L_x_264:
        /* <DEDUP_REMOVED lines=10> */
.L_x_267:
[----:B------:R-:W-:Y:S05]  /*16780*/  BSYNC B1 ;  /* 0x0000000000017941 */ /* 0x000fea0003800000 */
.L_x_266:
        /* <DEDUP_REMOVED lines=10> */
.L_x_269:
[----:B------:R-:W-:Y:S05]  /*16830*/  BSYNC B1 ;  /* 0x0000000000017941 */ /* 0x000fea0003800000 */
.L_x_268:
        /* <DEDUP_REMOVED lines=10> */
.L_x_271:
[----:B------:R-:W-:Y:S05]  /*168e0*/  BSYNC B1 ;  /* 0x0000000000017941 */ /* 0x000fea0003800000 */
.L_x_270:
        /* <DEDUP_REMOVED lines=10> */
.L_x_273:
[----:B------:R-:W-:Y:S05]  /*16990*/  BSYNC B1 ;  /* 0x0000000000017941 */ /* 0x000fea0003800000 */
.L_x_272:
        /* <DEDUP_REMOVED lines=10> */
.L_x_275:
[----:B------:R-:W-:Y:S05]  /*16a40*/  BSYNC B1 ;  /* 0x0000000000017941 */ /* 0x000fea0003800000 */
.L_x_274:
        /* <DEDUP_REMOVED lines=10> */
.L_x_277:
[----:B------:R-:W-:Y:S05]  /*16af0*/  BSYNC B1 ;  /* 0x0000000000017941 */ /* 0x000fea0003800000 */
.L_x_276:
        /* <DEDUP_REMOVED lines=10> */
.L_x_279:
[----:B------:R-:W-:Y:S05]  /*16ba0*/  BSYNC B1 ;  /* 0x0000000000017941 */ /* 0x000fea0003800000 */
.L_x_278:
        /* <DEDUP_REMOVED lines=10> */
.L_x_281:
[----:B------:R-:W-:Y:S05]  /*16c50*/  BSYNC B1 ;  /* 0x0000000000017941 */ /* 0x000fea0003800000 */
.L_x_280:
        /* <DEDUP_REMOVED lines=10> */
.L_x_283:
[----:B------:R-:W-:Y:S05]  /*16d00*/  BSYNC B1 ;  /* 0x0000000000017941 */ /* 0x000fea0003800000 */
.L_x_282:
[----:B0-234-:R-:W2:Y:S01]  /*16d10*/  LDL.LU R10, [R1+0x1f4] ;  /* 0x0001f400010a7983 */ /* 0x01dea20000300800 */
[----:B-----5:R-:W-:Y:S01]  /*16d20*/  IMAD.U32 R11, R23, 0x10000, RZ ;  /* 0x00010000170b7824 */ /* 0x020fe200078e00ff */
        /* <DEDUP_REMOVED lines=8> */
.L_x_285:
[----:B------:R-:W-:Y:S05]  /*16db0*/  BSYNC B1 ;  /* 0x0000000000017941 */ /* 0x000fea0003800000 */
.L_x_284:
[----:B------:R-:W3:Y:S01]  /*16dc0*/  LDL.LU R10, [R1+0x1f8] ;  /* 0x0001f800010a7983 */ /* 0x000ee20000300800 */
[----:B0----5:R-:W-:Y:S01]  /*16dd0*/  IMAD.U32 R11, R23, 0x10000, RZ ;  /* 0x00010000170b7824 */ /* 0x021fe200078e00ff */
[----:B------:R-:W-:Y:S01]  /*16de0*/  ISETP.GT.AND P1, PT, R0, 0xf9, P0 ;  /* 0x000000f90000780c */ /* 0x000fe20000724270 */
[----:B------:R-:W-:Y:S01]  /*16df0*/  BSSY B1, `(.L_x_286) ;  /* 0x000000a000017945 */ /* 0x000fe20003800000 */
[----:B------:R-:W-:Y:S01]  /*16e00*/  IADD3 R169, P0, R3, 0x80, RZ ;  /* 0x0000008003a97810 */ /* 0x000fe20007f1e0ff */
[----:B------:R-:W-:-:S04]  /*16e10*/  FMUL R11, R11, R16 ;  /* 0x000000100b0b7220 */ /* 0x000fc80000400000 */
[----:B---3--:R-:W-:-:S05]  /*16e20*/  FFMA R11, R10, R2, R11 ;  /* 0x000000020a0b7223 */ /* 0x008fca000000000b */
[----:B------:R-:W-:-:S04]  /*16e30*/  F2FP.BF16.F32.PACK_AB R11, RZ, R11 ;  /* 0x0000000bff0b723e */ /* 0x000fc800000010ff */
[----:B------:R-:W-:Y:S02]  /*16e40*/  PRMT R3, R11, 0x7610, R3 ;  /* 0x000076100b037816 */ /* 0x000fe40000000003 */
[----:B------:R-:W-:-:S03]  /*16e50*/  IADD3.X R11, RZ, UR7, RZ, P0, !PT ;  /* 0x00000007ff0b7c10 */ /* 0x000fc600087fe4ff */
[----:B------:R0:W-:Y:S01]  /*16e60*/  @P2 STG.E.U16 desc[UR44][R6.64+0x1f0], R3 ;  /* 0x0001f00306002986 */ /* 0x0001e2000c10152c */
[----:B------:R-:W-:Y:S05]  /*16e70*/  @!P1 BRA `(.L_x_287) ;  /* 0x0000000000049947 */ /* 0x000fea0003800000 */
[----:B------:R3:W5:Y:S02]  /*16e80*/  LDG.E.LTC128B.U16 R23, desc[UR44][R8.64+0x1f2] ;  /* 0x0001f22c08177981 */ /* 0x000764000c1e1520 */
.L_x_287:
[----:B------:R-:W-:Y:S05]  /*16e90*/  BSYNC B1 ;  /* 0x0000000000017941 */ /* 0x000fea0003800000 */
.L_x_286:
[----:B------:R-:W4:Y:S01]  /*16ea0*/  LDL.LU R10, [R1+0x1fc] ;  /* 0x0001fc00010a7983 */ /* 0x000f220000300800 */
[----:B0----5:R-:W-:Y:S01]  /*16eb0*/  IMAD.U32 R3, R23, 0x10000, RZ ;  /* 0x0001000017037824 */ /* 0x021fe200078e00ff */
[----:B------:R-:W-:Y:S01]  /*16ec0*/  ISETP.GT.AND P0, PT, R153, 0x80, PT ;  /* 0x000000809900780c */ /* 0x000fe20003f04270 */
[----:B--23--:R-:W-:Y:S02]  /*16ed0*/  IMAD R8, R11, R14, RZ ;  /* 0x0000000e0b087224 */ /* 0x00cfe400078e02ff */
[----:B------:R-:W-:Y:S01]  /*16ee0*/  FMUL R3, R3, R16 ;  /* 0x0000001003037220 */ /* 0x000fe20000400000 */
[----:B------:R-:W-:Y:S01]  /*16ef0*/  ISETP.GT.AND P4, PT, R0, RZ, P0 ;  /* 0x000000ff0000720c */ /* 0x000fe20000784270 */
[C---:B------:R-:W-:Y:S02]  /*16f00*/  IMAD R167, R169.reuse, R15, R8 ;  /* 0x0000000fa9a77224 */ /* 0x040fe400078e0208 */
[----:B------:R-:W-:-:S04]  /*16f10*/  IMAD.WIDE.U32 R8, R169, R14, R20 ;  /* 0x0000000ea9087225 */ /* 0x000fc800078e0014 */
[----:B------:R-:W-:Y:S02]  /*16f20*/  IMAD.IADD R9, R9, 0x1, R167 ;  /* 0x0000000109097824 */ /* 0x000fe400078e02a7 */
[----:B----4-:R-:W-:Y:S01]  /*16f30*/  FFMA R3, R10, R2, R3 ;  /* 0x000000020a037223 */ /* 0x010fe20000000003 */
[----:B------:R-:W-:-:S04]  /*16f40*/  LEA R10, P2, R8, R12, 0x1 ;  /* 0x0000000c080a7211 */ /* 0x000fc800078408ff */
[----:B------:R-:W-:Y:S02]  /*16f50*/  F2FP.BF16.F32.PACK_AB R3, RZ, R3 ;  /* 0x00000003ff03723e */ /* 0x000fe400000010ff */
[--C-:B------:R-:W-:Y:S02]  /*16f60*/  LEA.HI.X R11, R8, R13, R9.reuse, 0x1, P2 ;  /* 0x0000000d080b7211 */ /* 0x100fe400010f0c09 */
[----:B------:R-:W-:-:S05]  /*16f70*/  PRMT R9, R3, 0x7610, R9 ;  /* 0x0000761003097816 */ /* 0x000fca0000000009 */
[----:B------:R0:W-:Y:S04]  /*16f80*/  @P1 STG.E.U16 desc[UR44][R6.64+0x1f2], R9 ;  /* 0x0001f20906001986 */ /* 0x0001e8000c10152c */
[----:B------:R-:W2:Y:S01]  /*16f90*/  @P4 LDG.E.LTC128B.U16 R23, desc[UR44][R10.64] ;  /* 0x0000002c0a174981 */ /* 0x000ea2000c1e1520 */
[----:B-1----:R-:W-:Y:S01]  /*16fa0*/  IMAD.U32 R161, RZ, RZ, UR8 ;  /* 0x00000008ffa17e24 */ /* 0x002fe2000f8e00ff */
[----:B------:R-:W-:Y:S01]  /*16fb0*/  MOV R165, UR8 ;  /* 0x0000000800a57c02 */ /* 0x000fe20008000f00 */
[----:B------:R-:W-:Y:S01]  /*16fc0*/  IMAD.U32 R164, RZ, RZ, UR9 ;  /* 0x00000009ffa47e24 */ /* 0x000fe2000f8e00ff */
[----:B------:R-:W-:Y:S01]  /*16fd0*/  ISETP.GT.AND P2, PT, R0, 0x1, P0 ;  /* 0x000000010000780c */ /* 0x000fe20000744270 */
[----:B------:R-:W-:Y:S01]  /*16fe0*/  IMAD.SHL.U32 R161, R161, 0x100, RZ ;  /* 0x00000100a1a17824 */ /* 0x000fe200078e00ff */
[----:B------:R-:W-:Y:S01]  /*16ff0*/  BSSY B1, `(.L_x_288) ;  /* 0x0000011000017945 */ /* 0x000fe20003800000 */
[----:B0-----:R-:W-:Y:S01]  /*17000*/  IMAD.WIDE.U32 R8, R169, R14, R18 ;  /* 0x0000000ea9087225 */ /* 0x001fe200078e0012 */
[----:B------:R-:W-:-:S04]  /*17010*/  SHF.L.U64.HI R165, R165, 0x8, R164 ;  /* 0x00000008a5a57819 */ /* 0x000fc800000102a4 */
[----:B------:R-:W-:-:S03]  /*17020*/  IADD3 R9, R167, R9, RZ ;  /* 0x00000009a7097210 */ /* 0x000fc60007ffe0ff */
[----:B------:R-:W-:Y:S01]  /*17030*/  IMAD.WIDE.U32 R162, R22, UR42, R8 ;  /* 0x0000002a16a27c25 */ /* 0x000fe2000f8e0008 */
[----:B------:R-:W-:-:S04]  /*17040*/  IADD3 R8, P1, R161, R4, RZ ;  /* 0x00000004a1087210 */ /* 0x000fc80007f3e0ff */
[----:B------:R-:W-:Y:S01]  /*17050*/  IADD3 R7, R159, R163, RZ ;  /* 0x000000a39f077210 */ /* 0x000fe20007ffe0ff */
[----:B------:R-:W-:Y:S01]  /*17060*/  IMAD.X R9, R165, 0x1, R5, P1 ;  /* 0x00000001a5097824 */ /* 0x000fe200008e0605 */
[----:B------:R-:W-:-:S04]  /*17070*/  LEA R6, P3, R162, R12, 0x1 ;  /* 0x0000000ca2067211 */ /* 0x000fc800078608ff */
[----:B------:R-:W-:Y:S01]  /*17080*/  LEA.HI.X R7, R162, R13, R7, 0x1, P3 ;  /* 0x0000000da2077211 */ /* 0x000fe200018f0c07 */
[----:B--2---:R-:W-:-:S04]  /*17090*/  IMAD.U32 R3, R23, 0x10000, RZ ;  /* 0x0001000017037824 */ /* 0x004fc800078e00ff */
[----:B------:R-:W-:-:S04]  /*170a0*/  FMUL R3, R3, R16 ;  /* 0x0000001003037220 */ /* 0x000fc80000400000 */
[----:B------:R-:W-:-:S05]  /*170b0*/  FFMA R3, R24, R2, R3 ;  /* 0x0000000218037223 */ /* 0x000fca0000000003 */
[----:B------:R-:W-:-:S05]  /*170c0*/  F2FP.BF16.F32.PACK_AB R3, RZ, R3 ;  /* 0x00000003ff03723e */ /* 0x000fca00000010ff */
[----:B------:R0:W-:Y:S01]  /*170d0*/  @P4 STG.E.U16 desc[UR44][R8.64], R3 ;  /* 0x0000000308004986 */ /* 0x0001e2000c10152c */
[----:B------:R-:W-:Y:S05]  /*170e0*/  @!P2 BRA `(.L_x_289) ;  /* 0x000000000004a947 */ /* 0x000fea0003800000 */
[----:B------:R1:W5:Y:S02]  /*170f0*/  LDG.E.LTC128B.U16 R23, desc[UR44][R6.64+0x2] ;  /* 0x0000022c06177981 */ /* 0x000364000c1e1520 */
.L_x_289:
[----:B------:R-:W-:Y:S05]  /*17100*/  BSYNC B1 ;  /* 0x0000000000017941 */ /* 0x000fea0003800000 */
.L_x_288:
[----:B0----5:R-:W-:Y:S01]  /*17110*/  IMAD.U32 R3, R23, 0x10000, RZ ;  /* 0x0001000017037824 */ /* 0x021fe200078e00ff */
[----:B------:R-:W-:Y:S01]  /*17120*/  ISETP.GT.AND P1, PT, R153, 0x88, PT ;  /* 0x000000889900780c */ /* 0x000fe20003f24270 */
[----:B------:R-:W-:Y:S01]  /*17130*/  IMAD.WIDE.U32 R14, R169, R14, R156 ;  /* 0x0000000ea90e7225 */ /* 0x000fe200078e009c */
[----:B------:R-:W-:Y:S03]  /*17140*/  BSSY B1, `(.L_x_290) ;  /* 0x0000010000017945 */ /* 0x000fe60003800000 */
[----:B------:R-:W-:Y:S01]  /*17150*/  FMUL R10, R3, R16 ;  /* 0x00000010030a7220 */ /* 0x000fe20000400000 */
[----:B------:R-:W-:Y:S02]  /*17160*/  ISETP.GT.AND P3, PT, R0, RZ, P1 ;  /* 0x000000ff0000720c */ /* 0x000fe40000f64270 */
[----:B------:R-:W-:Y:S01]  /*17170*/  IADD3 R154, P4, R154, R14, RZ ;  /* 0x0000000e9a9a7210 */ /* 0x000fe20007f9e0ff */
[----:B------:R-:W-:Y:S01]  /*17180*/  FFMA R10, R25, R2, R10 ;  /* 0x00000002190a7223 */ /* 0x000fe2000000000a */
[----:B------:R-:W-:-:S02]  /*17190*/  IADD3 R167, R167, R15, RZ ;  /* 0x0000000fa7a77210 */ /* 0x000fc40007ffe0ff */
[----:B------:R-:W-:Y:S02]  /*171a0*/  IADD3 R14, P5, R18, R14, RZ ;  /* 0x0000000e120e7210 */ /* 0x000fe40007fbe0ff */
[----:B------:R-:W-:Y:S01]  /*171b0*/  F2FP.BF16.F32.PACK_AB R3, RZ, R10 ;  /* 0x0000000aff03723e */ /* 0x000fe200000010ff */
[--C-:B------:R-:W-:Y:S01]  /*171c0*/  IMAD.X R20, R167, 0x1, R21.reuse, P4 ;  /* 0x00000001a7147824 */ /* 0x100fe200020e0615 */
[C---:B------:R-:W-:Y:S02]  /*171d0*/  LEA R10, P4, R154.reuse, R12, 0x1 ;  /* 0x0000000c9a0a7211 */ /* 0x040fe400078808ff */
[----:B------:R-:W-:Y:S02]  /*171e0*/  PRMT R21, R3, 0x7610, R21 ;  /* 0x0000761003157816 */ /* 0x000fe40000000015 */
[----:B------:R-:W-:Y:S02]  /*171f0*/  LEA.HI.X R11, R154, R13, R20, 0x1, P4 ;  /* 0x0000000d9a0b7211 */ /* 0x000fe400020f0c14 */
[----:B------:R-:W-:Y:S01]  /*17200*/  PRMT R3, R23, 0x7610, R3 ;  /* 0x0000761017037816 */ /* 0x000fe20000000003 */
[----:B------:R0:W-:Y:S01]  /*17210*/  @P2 STG.E.U16 desc[UR44][R8.64+0x2], R21 ;  /* 0x0000021508002986 */ /* 0x0001e2000c10152c */
[----:B------:R-:W-:Y:S05]  /*17220*/  @!P3 BRA `(.L_x_291) ;  /* 0x000000000004b947 */ /* 0x000fea0003800000 */
[----:B------:R2:W5:Y:S02]  /*17230*/  LDG.E.LTC128B.U16 R3, desc[UR44][R10.64] ;  /* 0x0000002c0a037981 */ /* 0x000564000c1e1520 */
.L_x_291:
[----:B------:R-:W-:Y:S05]  /*17240*/  BSYNC B1 ;  /* 0x0000000000017941 */ /* 0x000fea0003800000 */
.L_x_290:
[----:B--2--5:R-:W-:Y:S01]  /*17250*/  IMAD.U32 R11, R3, 0x10000, RZ ;  /* 0x00010000030b7824 */ /* 0x024fe200078e00ff */
[----:B------:R-:W-:Y:S01]  /*17260*/  IADD3.X R15, R19, R167, RZ, P5, !PT ;  /* 0x000000a7130f7210 */ /* 0x000fe20002ffe4ff */
[----:B------:R-:W-:Y:S01]  /*17270*/  BSSY B1, `(.L_x_292) ;  /* 0x000000e000017945 */ /* 0x000fe20003800000 */
[----:B------:R-:W-:Y:S01]  /*17280*/  IADD3 R10, P2, R8, R160, RZ ;  /* 0x000000a0080a7210 */ /* 0x000fe20007f5e0ff */
[----:B------:R-:W-:Y:S01]  /*17290*/  FMUL R11, R11, R16 ;  /* 0x000000100b0b7220 */ /* 0x000fe20000400000 */
[----:B------:R-:W-:Y:S01]  /*172a0*/  ISETP.GT.AND P5, PT, R0, 0x1, P1 ;  /* 0x000000010000780c */ /* 0x000fe20000fa4270 */
[----:B------:R-:W-:-:S04]  /*172b0*/  IMAD.WIDE.U32 R22, R22, UR42, R14 ;  /* 0x0000002a16167c25 */ /* 0x000fc8000f8e000e */
[----:B------:R-:W-:Y:S01]  /*172c0*/  FFMA R11, R26, R2, R11 ;  /* 0x000000021a0b7223 */ /* 0x000fe2000000000b */
[----:B------:R-:W-:Y:S01]  /*172d0*/  IMAD.IADD R159, R159, 0x1, R23 ;  /* 0x000000019f9f7824 */ /* 0x000fe200078e0217 */
[----:B------:R-:W-:-:S03]  /*172e0*/  LEA R12, P4, R22, R12, 0x1 ;  /* 0x0000000c160c7211 */ /* 0x000fc600078808ff */
[----:B------:R-:W-:Y:S01]  /*172f0*/  F2FP.BF16.F32.PACK_AB R14, RZ, R11 ;  /* 0x0000000bff0e723e */ /* 0x000fe200000010ff */
[----:B------:R-:W-:Y:S01]  /*17300*/  IMAD.X R11, R9, 0x1, R158, P2 ;  /* 0x00000001090b7824 */ /* 0x000fe200010e069e */
[----:B------:R-:W-:-:S04]  /*17310*/  LEA.HI.X R13, R22, R13, R159, 0x1, P4 ;  /* 0x0000000d160d7211 */ /* 0x000fc800020f0c9f */
[----:B------:R2:W-:Y:S01]  /*17320*/  @P3 STG.E.U16 desc[UR44][R10.64], R14 ;  /* 0x0000000e0a003986 */ /* 0x0005e2000c10152c */
[----:B------:R-:W-:Y:S05]  /*17330*/  @!P5 BRA `(.L_x_293) ;  /* 0x000000000004d947 */ /* 0x000fea0003800000 */
[----:B------:R3:W5:Y:S02]  /*17340*/  LDG.E.LTC128B.U16 R3, desc[UR44][R12.64+0x2] ;  /* 0x0000022c0c037981 */ /* 0x000764000c1e1520 */
.L_x_293:
[----:B------:R-:W-:Y:S05]  /*17350*/  BSYNC B1 ;  /* 0x0000000000017941 */ /* 0x000fea0003800000 */
.L_x_292:
[----:B-----5:R-:W-:Y:S01]  /*17360*/  SHF.L.U32 R15, R3, 0x10, RZ ;  /* 0x00000010030f7819 */ /* 0x020fe200000006ff */
[----:B------:R-:W-:Y:S01]  /*17370*/  BSSY B1, `(.L_x_294) ;  /* 0x0000008000017945 */ /* 0x000fe20003800000 */
[----:B------:R-:W-:-:S03]  /*17380*/  ISETP.GT.AND P2, PT, R0, 0x8, P0 ;  /* 0x000000080000780c */ /* 0x000fc60000744270 */
[----:B--2---:R-:W-:-:S04]  /*17390*/  FMUL R14, R15, R16 ;  /* 0x000000100f0e7220 */ /* 0x004fc80000400000 */
[----:B------:R-:W-:-:S05]  /*173a0*/  FFMA R14, R27, R2, R14 ;  /* 0x000000021b0e7223 */ /* 0x000fca000000000e */
[----:B------:R-:W-:-:S05]  /*173b0*/  F2FP.BF16.F32.PACK_AB R14, RZ, R14 ;  /* 0x0000000eff0e723e */ /* 0x000fca00000010ff */
[----:B------:R2:W-:Y:S01]  /*173c0*/  @P5 STG.E.U16 desc[UR44][R10.64+0x2], R14 ;  /* 0x0000020e0a005986 */ /* 0x0005e2000c10152c */
[----:B------:R-:W-:Y:S05]  /*173d0*/  @!P2 BRA `(.L_x_295) ;  /* 0x000000000004a947 */ /* 0x000fea0003800000 */
[----:B------:R4:W5:Y:S02]  /*173e0*/  LDG.E.LTC128B.U16 R3, desc[UR44][R6.64+0x10] ;  /* 0x0000102c06037981 */ /* 0x000964000c1e1520 */
.L_x_295:
[----:B------:R-:W-:Y:S05]  /*173f0*/  BSYNC B1 ;  /* 0x0000000000017941 */ /* 0x000fea0003800000 */
.L_x_294:
[----:B--2--5:R-:W-:Y:S01]  /*17400*/  IMAD.U32 R11, R3, 0x10000, RZ ;  /* 0x00010000030b7824 */ /* 0x024fe200078e00ff */
[----:B------:R-:W-:Y:S01]  /*17410*/  ISETP.GT.AND P3, PT, R0, 0x9, P0 ;  /* 0x000000090000780c */ /* 0x000fe20000764270 */
[----:B------:R-:W-:Y:S02]  /*17420*/  BSSY B1, `(.L_x_296) ;  /* 0x0000007000017945 */ /* 0x000fe40003800000 */
[----:B------:R-:W-:-:S04]  /*17430*/  FMUL R11, R11, R16 ;  /* 0x000000100b0b7220 */ /* 0x000fc80000400000 */
[----:B------:R-:W-:-:S05]  /*17440*/  FFMA R11, R28, R2, R11 ;  /* 0x000000021c0b7223 */ /* 0x000fca000000000b */
[----:B------:R-:W-:-:S05]  /*17450*/  F2FP.BF16.F32.PACK_AB R11, RZ, R11 ;  /* 0x0000000bff0b723e */ /* 0x000fca00000010ff */
[----:B------:R2:W-:Y:S01]  /*17460*/  @P2 STG.E.U16 desc[UR44][R8.64+0x10], R11 ;  /* 0x0000100b08002986 */ /* 0x0005e2000c10152c */
[----:B------:R-:W-:Y:S05]  /*17470*/  @!P3 BRA `(.L_x_297) ;  /* 0x000000000004b947 */ /* 0x000fea0003800000 */
[----:B------:R0:W5:Y:S02]  /*17480*/  LDG.E.LTC128B.U16 R3, desc[UR44][R6.64+0x12] ;  /* 0x0000122c06037981 */ /* 0x000164000c1e1520 */
.L_x_297:
[----:B------:R-:W-:Y:S05]  /*17490*/  BSYNC B1 ;  /* 0x0000000000017941 */ /* 0x000fea0003800000 */
.L_x_296:
        /* <DEDUP_REMOVED lines=9> */
.L_x_299:
[----:B------:R-:W-:Y:S05]  /*17530*/  BSYNC B1 ;  /* 0x0000000000017941 */ /* 0x000fea0003800000 */
.L_x_298:
[----:B-----5:R-:W-:Y:S01]  /*17540*/  SHF.L.U32 R11, R3, 0x10, RZ ;  /* 0x00000010030b7819 */ /* 0x020fe200000006ff */
[----:B------:R-:W-:Y:S01]  /*17550*/  BSSY B1, `(.L_x_300) ;  /* 0x000000a000017945 */ /* 0x000fe20003800000 */
[----:B--2---:R-:W-:Y:S02]  /*17560*/  IADD3 R10, P3, R160, R8, RZ ;  /* 0x00000008a00a7210 */ /* 0x004fe40007f7e0ff */
[----:B------:R-:W-:Y:S01]  /*17570*/  ISETP.GT.AND P2, PT, R0, 0x9, P1 ;  /* 0x000000090000780c */ /* 0x000fe20000f44270 */
[----:B------:R-:W-:-:S04]  /*17580*/  FMUL R11, R11, R16 ;  /* 0x000000100b0b7220 */ /* 0x000fc80000400000 */
[----:B------:R-:W-:-:S05]  /*17590*/  FFMA R11, R30, R2, R11 ;  /* 0x000000021e0b7223 */ /* 0x000fca000000000b */
[----:B------:R-:W-:Y:S01]  /*175a0*/  F2FP.BF16.F32.PACK_AB R14, RZ, R11 ;  /* 0x0000000bff0e723e */ /* 0x000fe200000010ff */
[----:B------:R-:W-:-:S05]  /*175b0*/  IMAD.X R11, R158, 0x1, R9, P3 ;  /* 0x000000019e0b7824 */ /* 0x000fca00018e0609 */
[----:B------:R2:W-:Y:S01]  /*175c0*/  @P4 STG.E.U16 desc[UR44][R10.64+0x10], R14 ;  /* 0x0000100e0a004986 */ /* 0x0005e2000c10152c */
[----:B------:R-:W-:Y:S05]  /*175d0*/  @!P2 BRA `(.L_x_301) ;  /* 0x000000000004a947 */ /* 0x000fea0003800000 */
[----:B------:R0:W5:Y:S02]  /*175e0*/  LDG.E.LTC128B.U16 R3, desc[UR44][R12.64+0x12] ;  /* 0x0000122c0c037981 */ /* 0x000164000c1e1520 */
.L_x_301:
[----:B------:R-:W-:Y:S05]  /*175f0*/  BSYNC B1 ;  /* 0x0000000000017941 */ /* 0x000fea0003800000 */
.L_x_300:
[----:B--2--5:R-:W-:Y:S01]  /*17600*/  IMAD.U32 R11, R3, 0x10000, RZ ;  /* 0x00010000030b7824 */ /* 0x024fe200078e00ff */
[----:B------:R-:W-:Y:S01]  /*17610*/  IADD3 R160, P3, P4, R160, R4, R161 ;  /* 0x00000004a0a07210 */ /* 0x000fe20007c7e0a1 */
[----:B------:R-:W-:Y:S01]  /*17620*/  BSSY B1, `(.L_x_302) ;  /* 0x0000009000017945 */ /* 0x000fe20003800000 */
[----:B------:R-:W-:Y:S01]  /*17630*/  ISETP.GT.AND P5, PT, R0, 0x10, P0 ;  /* 0x000000100000780c */ /* 0x000fe200007a4270 */
[----:B------:R-:W-:Y:S01]  /*17640*/  FMUL R10, R11, R16 ;  /* 0x000000100b0a7220 */ /* 0x000fe20000400000 */
[----:B------:R-:W-:-:S03]  /*17650*/  IADD3.X R161, R158, R5, R165, P3, P4 ;  /* 0x000000059ea17210 */ /* 0x000fc60001fe84a5 */
[----:B------:R-:W-:-:S05]  /*17660*/  FFMA R10, R31, R2, R10 ;  /* 0x000000021f0a7223 */ /* 0x000fca000000000a */
[----:B------:R-:W-:-:S05]  /*17670*/  F2FP.BF16.F32.PACK_AB R10, RZ, R10 ;  /* 0x0000000aff0a723e */ /* 0x000fca00000010ff */
[----:B------:R2:W-:Y:S01]  /*17680*/  @P2 STG.E.U16 desc[UR44][R160.64+0x12], R10 ;  /* 0x0000120aa0002986 */ /* 0x0005e2000c10152c */
[----:B------:R-:W-:Y:S05]  /*17690*/  @!P5 BRA `(.L_x_303) ;  /* 0x000000000004d947 */ /* 0x000fea0003800000 */
[----:B------:R0:W5:Y:S02]  /*176a0*/  LDG.E.LTC128B.U16 R3, desc[UR44][R6.64+0x20] ;  /* 0x0000202c06037981 */ /* 0x000164000c1e1520 */
.L_x_303:
[----:B------:R-:W-:Y:S05]  /*176b0*/  BSYNC B1 ;  /* 0x0000000000017941 */ /* 0x000fea0003800000 */
.L_x_302:
[----:B-----5:R-:W-:Y:S01]  /*176c0*/  SHF.L.U32 R5, R3, 0x10, RZ ;  /* 0x0000001003057819 */ /* 0x020fe200000006ff */
[----:B------:R-:W-:Y:S01]  /*176d0*/  BSSY B1, `(.L_x_304) ;  /* 0x0000008000017945 */ /* 0x000fe20003800000 */
[----:B------:R-:W-:-:S03]  /*176e0*/  ISETP.GT.AND P2, PT, R0, 0x11, P0 ;  /* 0x000000110000780c */ /* 0x000fc60000744270 */
[----:B------:R-:W-:-:S04]  /*176f0*/  FMUL R5, R5, R16 ;  /* 0x0000001005057220 */ /* 0x000fc80000400000 */
[----:B------:R-:W-:-:S05]  /*17700*/  FFMA R5, R32, R2, R5 ;  /* 0x0000000220057223 */ /* 0x000fca0000000005 */
[----:B------:R-:W-:-:S05]  /*17710*/  F2FP.BF16.F32.PACK_AB R5, RZ, R5 ;  /* 0x00000005ff05723e */ /* 0x000fca00000010ff */
[----:B------:R0:W-:Y:S01]  /*17720*/  @P5 STG.E.U16 desc[UR44][R8.64+0x20], R5 ;  /* 0x0000200508005986 */ /* 0x0001e2000c10152c */
[----:B------:R-:W-:Y:S05]  /*17730*/  @!P2 BRA `(.L_x_305) ;  /* 0x000000000004a947 */ /* 0x000fea0003800000 */
[----:B------:R0:W5:Y:S02]  /*17740*/  LDG.E.LTC128B.U16 R3, desc[UR44][R6.64+0x22] ;  /* 0x0000222c06037981 */ /* 0x000164000c1e1520 */
.L_x_305:
[----:B------:R-:W-:Y:S05]  /*17750*/  BSYNC B1 ;  /* 0x0000000000017941 */ /* 0x000fea0003800000 */
.L_x_304:
[----:B0----5:R-:W-:Y:S01]  /*17760*/  IMAD.U32 R5, R3, 0x10000, RZ ;  /* 0x0001000003057824 */ /* 0x021fe200078e00ff */
        /* <DEDUP_REMOVED lines=8> */
.L_x_307:
[----:B------:R-:W-:Y:S05]  /*177f0*/  BSYNC B1 ;  /* 0x0000000000017941 */ /* 0x000fea0003800000 */
.L_x_306:
[----:B-----5:R-:W-:Y:S01]  /*17800*/  IMAD.U32 R5, R3, 0x10000, RZ ;  /* 0x0001000003057824 */ /* 0x020fe200078e00ff */
[----:B0-----:R-:W-:Y:S01]  /*17810*/  @P3 MOV R4, R160 ;  /* 0x000000a000043202 */ /* 0x001fe20000000f00 */
[----:B------:R-:W-:Y:S01]  /*17820*/  BSSY B1, `(.L_x_308) ;  /* 0x000000a000017945 */ /* 0x000fe20003800000 */
[----:B------:R-:W-:Y:S01]  /*17830*/  ISETP.GT.AND P2, PT, R0, 0x11, P1 ;  /* 0x000000110000780c */ /* 0x000fe20000f44270 */
[----:B------:R-:W-:-:S04]  /*17840*/  FMUL R5, R5, R16 ;  /* 0x0000001005057220 */ /* 0x000fc80000400000 */
[----:B------:R-:W-:-:S05]  /*17850*/  FFMA R5, R34, R2, R5 ;  /* 0x0000000222057223 */ /* 0x000fca0000000005 */
[----:B------:R-:W-:-:S04]  /*17860*/  F2FP.BF16.F32.PACK_AB R5, RZ, R5 ;  /* 0x00000005ff05723e */ /* 0x000fc800000010ff */
[----:B--2---:R-:W-:Y:S01]  /*17870*/  PRMT R10, R5, 0x7610, R10 ;  /* 0x00007610050a7816 */ /* 0x004fe2000000000a */
[----:B------:R-:W-:-:S05]  /*17880*/  @P3 IMAD.MOV.U32 R5, RZ, RZ, R161 ;  /* 0x000000ffff053224 */ /* 0x000fca00078e00a1 */
[----:B------:R0:W-:Y:S01]  /*17890*/  @P3 STG.E.U16 desc[UR44][R4.64+0x20], R10 ;  /* 0x0000200a04003986 */ /* 0x0001e2000c10152c */
[----:B------:R-:W-:Y:S05]  /*178a0*/  @!P2 BRA `(.L_x_309) ;  /* 0x000000000004a947 */ /* 0x000fea0003800000 */
[----:B------:R2:W5:Y:S02]  /*178b0*/  LDG.E.LTC128B.U16 R3, desc[UR44][R12.64+0x22] ;  /* 0x0000222c0c037981 */ /* 0x000564000c1e1520 */
.L_x_309:
[----:B------:R-:W-:Y:S05]  /*178c0*/  BSYNC B1 ;  /* 0x0000000000017941 */ /* 0x000fea0003800000 */
.L_x_308:
[----:B0----5:R-:W-:Y:S01]  /*178d0*/  IMAD.U32 R5, R3, 0x10000, RZ ;  /* 0x0001000003057824 */ /* 0x021fe200078e00ff */
[----:B------:R-:W-:Y:S01]  /*178e0*/  ISETP.GT.AND P3, PT, R0, 0x18, P0 ;  /* 0x000000180000780c */ /* 0x000fe20000764270 */
[----:B------:R-:W-:Y:S02]  /*178f0*/  BSSY B1, `(.L_x_310) ;  /* 0x000000a000017945 */ /* 0x000fe40003800000 */
[----:B------:R-:W-:Y:S01]  /*17900*/  FMUL R4, R5, R16 ;  /* 0x0000001005047220 */ /* 0x000fe20000400000 */
[----:B------:R-:W-:-:S03]  /*17910*/  @P2 IMAD.MOV.U32 R5, RZ, RZ, R161 ;  /* 0x000000ffff052224 */ /* 0x000fc600078e00a1 */
[----:B------:R-:W-:-:S05]  /*17920*/  FFMA R4, R35, R2, R4 ;  /* 0x0000000223047223 */ /* 0x000fca0000000004 */
[----:B------:R-:W-:-:S04]  /*17930*/  F2FP.BF16.F32.PACK_AB R4, RZ, R4 ;  /* 0x00000004ff04723e */ /* 0x000fc800000010ff */
[----:B------:R-:W-:Y:S02]  /*17940*/  PRMT R10, R4, 0x7610, R10 ;  /* 0x00007610040a7816 */ /* 0x000fe4000000000a */
[----:B------:R-:W-:-:S05]  /*17950*/  @P2 MOV R4, R160 ;  /* 0x000000a000042202 */ /* 0x000fca0000000f00 */
[----:B------:R0:W-:Y:S01]  /*17960*/  @P2 STG.E.U16 desc[UR44][R4.64+0x22], R10 ;  /* 0x0000220a04002986 */ /* 0x0001e2000c10152c */
[----:B------:R-:W-:Y:S05]  /*17970*/  @!P3 BRA `(.L_x_311) ;  /* 0x000000000004b947 */ /* 0x000fea0003800000 */
[----:B------:R0:W5:Y:S02]  /*17980*/  LDG.E.LTC128B.U16 R3, desc[UR44][R6.64+0x30] ;  /* 0x0000302c06037981 */ /* 0x000164000c1e1520 */
.L_x_311:
[----:B------:R-:W-:Y:S05]  /*17990*/  BSYNC B1 ;  /* 0x0000000000017941 */ /* 0x000fea0003800000 */
.L_x_310:
        /* <DEDUP_REMOVED lines=9> */
.L_x_313:
[----:B------:R-:W-:Y:S05]  /*17a30*/  BSYNC B1 ;  /* 0x0000000000017941 */ /* 0x000fea0003800000 */
.L_x_312:
[----:B0----5:R-:W-:Y:S01]  /*17a40*/  SHF.L.U32 R5, R3, 0x10, RZ ;  /* 0x0000001003057819 */ /* 0x021fe200000006ff */
        /* <DEDUP_REMOVED lines=8> */
.L_x_315:
[----:B------:R-:W-:Y:S05]  /*17ad0*/  BSYNC B1 ;  /* 0x0000000000017941 */ /* 0x000fea0003800000 */
.L_x_314:
[----:B-----5:R-:W-:Y:S01]  /*17ae0*/  IMAD.U32 R5, R3, 0x10000, RZ ;  /* 0x0001000003057824 */ /* 0x020fe200078e00ff */
[----:B------:R-:W-:Y:S01]  /*17af0*/  ISETP.GT.AND P2, PT, R0, 0x19, P1 ;  /* 0x000000190000780c */ /* 0x000fe20000f44270 */
[----:B0-----:R-:W-:Y:S01]  /*17b00*/  @P3 IMAD.MOV.U32 R4, RZ, RZ, R160 ;  /* 0x000000ffff043224 */ /* 0x001fe200078e00a0 */
[----:B------:R-:W-:Y:S01]  /*17b10*/  BSSY B1, `(.L_x_316) ;  /* 0x0000009000017945 */ /* 0x000fe20003800000 */
[----:B------:R-:W-:-:S04]  /*17b20*/  FMUL R5, R5, R16 ;  /* 0x0000001005057220 */ /* 0x000fc80000400000 */
[----:B------:R-:W-:-:S05]  /*17b30*/  FFMA R5, R38, R2, R5 ;  /* 0x0000000226057223 */ /* 0x000fca0000000005 */
[----:B------:R-:W-:-:S04]  /*17b40*/  F2FP.BF16.F32.PACK_AB R5, RZ, R5 ;  /* 0x00000005ff05723e */ /* 0x000fc800000010ff */
[----:B------:R-:W-:Y:S02]  /*17b50*/  PRMT R10, R5, 0x7610, R10 ;  /* 0x00007610050a7816 */ /* 0x000fe4000000000a */
[----:B------:R-:W-:-:S05]  /*17b60*/  @P3 MOV R5, R161 ;  /* 0x000000a100053202 */ /* 0x000fca0000000f00 */
[----:B------:R0:W-:Y:S01]  /*17b70*/  @P3 STG.E.U16 desc[UR44][R4.64+0x30], R10 ;  /* 0x0000300a04003986 */ /* 0x0001e2000c10152c */
[----:B------:R-:W-:Y:S05]  /*17b80*/  @!P2 BRA `(.L_x_317) ;  /* 0x000000000004a947 */ /* 0x000fea0003800000 */
[----:B------:R0:W5:Y:S02]  /*17b90*/  LDG.E.LTC128B.U16 R3, desc[UR44][R12.64+0x32] ;  /* 0x0000322c0c037981 */ /* 0x000164000c1e1520 */
.L_x_317:
[----:B------:R-:W-:Y:S05]  /*17ba0*/  BSYNC B1 ;  /* 0x0000000000017941 */ /* 0x000fea0003800000 */
.L_x_316:
[----:B0----5:R-:W-:Y:S01]  /*17bb0*/  IMAD.U32 R5, R3, 0x10000, RZ ;  /* 0x0001000003057824 */ /* 0x021fe200078e00ff */
[----:B------:R-:W-:Y:S01]  /*17bc0*/  ISETP.GT.AND P3, PT, R0, 0x20, P0 ;  /* 0x000000200000780c */ /* 0x000fe20000764270 */
[----:B------:R-:W-:Y:S02]  /*17bd0*/  BSSY B1, `(.L_x_318) ;  /* 0x000000a000017945 */ /* 0x000fe40003800000 */
[----:B------:R-:W-:Y:S01]  /*17be0*/  FMUL R4, R5, R16 ;  /* 0x0000001005047220 */ /* 0x000fe20000400000 */
[----:B------:R-:W-:-:S03]  /*17bf0*/  @P2 MOV R5, R161 ;  /* 0x000000a100052202 */ /* 0x000fc60000000f00 */
[----:B------:R-:W-:-:S05]  /*17c00*/  FFMA R4, R39, R2, R4 ;  /* 0x0000000227047223 */ /* 0x000fca0000000004 */
[----:B------:R-:W-:-:S04]  /*17c10*/  F2FP.BF16.F32.PACK_AB R4, RZ, R4 ;  /* 0x00000004ff04723e */ /* 0x000fc800000010ff */
[----:B------:R-:W-:Y:S01]  /*17c20*/  PRMT R10, R4, 0x7610, R10 ;  /* 0x00007610040a7816 */ /* 0x000fe2000000000a */
[----:B------:R-:W-:-:S05]  /*17c30*/  @P2 IMAD.MOV.U32 R4, RZ, RZ, R160 ;  /* 0x000000ffff042224 */ /* 0x000fca00078e00a0 */
[----:B------:R0:W-:Y:S01]  /*17c40*/  @P2 STG.E.U16 desc[UR44][R4.64+0x32], R10 ;  /* 0x0000320a04002986 */ /* 0x0001e2000c10152c */
[----:B------:R-:W-:Y:S05]  /*17c50*/  @!P3 BRA `(.L_x_319) ;  /* 0x000000000004b947 */ /* 0x000fea0003800000 */
[----:B------:R0:W5:Y:S02]  /*17c60*/  LDG.E.LTC128B.U16 R3, desc[UR44][R6.64+0x40] ;  /* 0x0000402c06037981 */ /* 0x000164000c1e1520 */
.L_x_319:
[----:B------:R-:W-:Y:S05]  /*17c70*/  BSYNC B1 ;  /* 0x0000000000017941 */ /* 0x000fea0003800000 */
.L_x_318:
        /* <DEDUP_REMOVED lines=9> */
.L_x_321:
[----:B------:R-:W-:Y:S05]  /*17d10*/  BSYNC B1 ;  /* 0x0000000000017941 */ /* 0x000fea0003800000 */
.L_x_320:
        /* <DEDUP_REMOVED lines=9> */
.L_x_323:
[----:B------:R-:W-:Y:S05]  /*17db0*/  BSYNC B1 ;  /* 0x0000000000017941 */ /* 0x000fea0003800000 */
.L_x_322:
[----:B-----5:R-:W-:Y:S01]  /*17dc0*/  SHF.L.U32 R5, R3, 0x10, RZ ;  /* 0x0000001003057819 */ /* 0x020fe200000006ff */
[----:B0-----:R-:W-:Y:S01]  /*17dd0*/  @P3 IMAD.MOV.U32 R4, RZ, RZ, R160 ;  /* 0x000000ffff043224 */ /* 0x001fe200078e00a0 */
[----:B------:R-:W-:Y:S01]  /*17de0*/  ISETP.GT.AND P2, PT, R0, 0x21, P1 ;  /* 0x000000210000780c */ /* 0x000fe20000f44270 */
[----:B------:R-:W-:Y:S02]  /*17df0*/  BSSY B1, `(.L_x_324) ;  /* 0x0000009000017945 */ /* 0x000fe40003800000 */
[----:B------:R-:W-:-:S04]  /*17e00*/  FMUL R5, R5, R16 ;  /* 0x0000001005057220 */ /* 0x000fc80000400000 */
[----:B------:R-:W-:-:S05]  /*17e10*/  FFMA R5, R42, R2, R5 ;  /* 0x000000022a057223 */ /* 0x000fca0000000005 */
[----:B------:R-:W-:-:S04]  /*17e20*/  F2FP.BF16.F32.PACK_AB R5, RZ, R5 ;  /* 0x00000005ff05723e */ /* 0x000fc800000010ff */
[----:B------:R-:W-:Y:S01]  /*17e30*/  PRMT R10, R5, 0x7610, R10 ;  /* 0x00007610050a7816 */ /* 0x000fe2000000000a */
[----:B------:R-:W-:-:S05]  /*17e40*/  @P3 IMAD.MOV.U32 R5, RZ, RZ, R161 ;  /* 0x000000ffff053224 */ /* 0x000fca00078e00a1 */
[----:B------:R0:W-:Y:S01]  /*17e50*/  @P3 STG.E.U16 desc[UR44][R4.64+0x40], R10 ;  /* 0x0000400a04003986 */ /* 0x0001e2000c10152c */
[----:B------:R-:W-:Y:S05]  /*17e60*/  @!P2 BRA `(.L_x_325) ;  /* 0x000000000004a947 */ /* 0x000fea0003800000 */
[----:B------:R0:W5:Y:S02]  /*17e70*/  LDG.E.LTC128B.U16 R3, desc[UR44][R12.64+0x42] ;  /* 0x0000422c0c037981 */ /* 0x000164000c1e1520 */
.L_x_325:
[----:B------:R-:W-:Y:S05]  /*17e80*/  BSYNC B1 ;  /* 0x0000000000017941 */ /* 0x000fea0003800000 */
.L_x_324:
[----:B0----5:R-:W-:Y:S01]  /*17e90*/  SHF.L.U32 R5, R3, 0x10, RZ ;  /* 0x0000001003057819 */ /* 0x021fe200000006ff */
[----:B------:R-:W-:Y:S01]  /*17ea0*/  BSSY B1, `(.L_x_326) ;  /* 0x000000b000017945 */ /* 0x000fe20003800000 */
[----:B------:R-:W-:-:S03]  /*17eb0*/  ISETP.GT.AND P3, PT, R0, 0x28, P0 ;  /* 0x000000280000780c */ /* 0x000fc60000764270 */
[----:B------:R-:W-:Y:S01]  /*17ec0*/  FMUL R4, R5, R16 ;  /* 0x0000001005047220 */ /* 0x000fe20000400000 */
[----:B------:R-:W-:-:S03]  /*17ed0*/  @P2 IMAD.MOV.U32 R5, RZ, RZ, R161 ;  /* 0x000000ffff052224 */ /* 0x000fc600078e00a1 */
[----:B------:R-:W-:-:S05]  /*17ee0*/  FFMA R4, R43, R2, R4 ;  /* 0x000000022b047223 */ /* 0x000fca0000000004 */
[----:B------:R-:W-:-:S04]  /*17ef0*/  F2FP.BF16.F32.PACK_AB R4, RZ, R4 ;  /* 0x00000004ff04723e */ /* 0x000fc800000010ff */
[----:B------:R-:W-:Y:S01]  /*17f00*/  PRMT R10, R4, 0x7610, R10 ;  /* 0x00007610040a7816 */ /* 0x000fe2000000000a */
[----:B------:R-:W-:-:S05]  /*17f10*/  @P2 IMAD.MOV.U32 R4, RZ, RZ, R160 ;  /* 0x000000ffff042224 */ /* 0x000fca00078e00a0 */
[----:B------:R0:W-:Y:S01]  /*17f20*/  @P2 STG.E.U16 desc[UR44][R4.64+0x42], R10 ;  /* 0x0000420a04002986 */ /* 0x0001e2000c10152c */
[----:B------:R-:W-:Y:S05]  /*17f30*/  @!P3 BRA `(.L_x_327) ;  /* 0x000000000004b947 */ /* 0x000fea0003800000 */
[----:B------:R0:W5:Y:S02]  /*17f40*/  LDG.E.LTC128B.U16 R3, desc[UR44][R6.64+0x50] ;  /* 0x0000502c06037981 */ /* 0x000164000c1e1520 */
.L_x_327:
[----:B------:R-:W-:Y:S05]  /*17f50*/  BSYNC B1 ;  /* 0x0000000000017941 */ /* 0x000fea0003800000 */
.L_x_326:
        /* <DEDUP_REMOVED lines=9> */
.L_x_329:
[----:B------:R-:W-:Y:S05]  /*17ff0*/  BSYNC B1 ;  /* 0x0000000000017941 */ /* 0x000fea0003800000 */
.L_x_328:
        /* <DEDUP_REMOVED lines=9> */
.L_x_331:
[----:B------:R-:W-:Y:S05]  /*18090*/  BSYNC B1 ;  /* 0x0000000000017941 */ /* 0x000fea0003800000 */
.L_x_330:
[----:B-----5:R-:W-:Y:S01]  /*180a0*/  IMAD.U32 R5, R3, 0x10000, RZ ;  /* 0x0001000003057824 */ /* 0x020fe200078e00ff */
[----:B0-----:R-:W-:Y:S01]  /*180b0*/  @P3 MOV R4, R160 ;  /* 0x000000a000043202 */ /* 0x001fe20000000f00 */
[----:B------:R-:W-:Y:S01]  /*180c0*/  BSSY B1, `(.L_x_332) ;  /* 0x000000a000017945 */ /* 0x000fe20003800000 */
[----:B------:R-:W-:Y:S01]  /*180d0*/  ISETP.GT.AND P2, PT, R0, 0x29, P1 ;  /* 0x000000290000780c */ /* 0x000fe20000f44270 */
        /* <DEDUP_REMOVED lines=8> */
.L_x_333:
[----:B------:R-:W-:Y:S05]  /*18160*/  BSYNC B1 ;  /* 0x0000000000017941 */ /* 0x000fea0003800000 */
.L_x_332:
        /* <DEDUP_REMOVED lines=12> */
.L_x_335:
[----:B------:R-:W-:Y:S05]  /*18230*/  BSYNC B1 ;  /* 0x0000000000017941 */ /* 0x000fea0003800000 */
.L_x_334:
        /* <DEDUP_REMOVED lines=9> */
.L_x_337:
[----:B------:R-:W-:Y:S05]  /*182d0*/  BSYNC B1 ;  /* 0x0000000000017941 */ /* 0x000fea0003800000 */
.L_x_336:
        /* <DEDUP_REMOVED lines=9> */
.L_x_339:
[----:B------:R-:W-:Y:S05]  /*18370*/  BSYNC B1 ;  /* 0x0000000000017941 */ /* 0x000fea0003800000 */
.L_x_338:
        /* <DEDUP_REMOVED lines=12> */
.L_x_341:
[----:B------:R-:W-:Y:S05]  /*18440*/  BSYNC B1 ;  /* 0x0000000000017941 */ /* 0x000fea0003800000 */
.L_x_340:
        /* <DEDUP_REMOVED lines=12> */
.L_x_343:
[----:B------:R-:W-:Y:S05]  /*18510*/  BSYNC B1 ;  /* 0x0000000000017941 */ /* 0x000fea0003800000 */
.L_x_342:
        /* <DEDUP_REMOVED lines=9> */
.L_x_345:
[----:B------:R-:W-:Y:S05]  /*185b0*/  BSYNC B1 ;  /* 0x0000000000017941 */ /* 0x000fea0003800000 */
.L_x_344:
        /* <DEDUP_REMOVED lines=9> */
.L_x_347:
[----:B------:R-:W-:Y:S05]  /*18650*/  BSYNC B1 ;  /* 0x0000000000017941 */ /* 0x000fea0003800000 */
.L_x_346:
        /* <DEDUP_REMOVED lines=12> */
.L_x_349:
[----:B------:R-:W-:Y:S05]  /*18720*/  BSYNC B1 ;  /* 0x0000000000017941 */ /* 0x000fea0003800000 */
.L_x_348:
        /* <DEDUP_REMOVED lines=12> */
.L_x_351:
[----:B------:R-:W-:Y:S05]  /*187f0*/  BSYNC B1 ;  /* 0x0000000000017941 */ /* 0x000fea0003800000 */
.L_x_350:
        /* <DEDUP_REMOVED lines=9> */
.L_x_353:
[----:B------:R-:W-:Y:S05]  /*18890*/  BSYNC B1 ;  /* 0x0000000000017941 */ /* 0x000fea0003800000 */
.L_x_352:
        /* <DEDUP_REMOVED lines=9> */
.L_x_355:
[----:B------:R-:W-:Y:S05]  /*18930*/  BSYNC B1 ;  /* 0x0000000000017941 */ /* 0x000fea0003800000 */
.L_x_354:
        /* <DEDUP_REMOVED lines=12> */
.L_x_357:
[----:B------:R-:W-:Y:S05]  /*18a00*/  BSYNC B1 ;  /* 0x0000000000017941 */ /* 0x000fea0003800000 */
.L_x_356:
        /* <DEDUP_REMOVED lines=12> */
.L_x_359:
[----:B------:R-:W-:Y:S05]  /*18ad0*/  BSYNC B1 ;  /* 0x0000000000017941 */ /* 0x000fea0003800000 */
.L_x_358:
        /* <DEDUP_REMOVED lines=9> */
.L_x_361:
[----:B------:R-:W-:Y:S05]  /*18b70*/  BSYNC B1 ;  /* 0x0000000000017941 */ /* 0x000fea0003800000 */
.L_x_360:
        /* <DEDUP_REMOVED lines=9> */
.L_x_363:
[----:B------:R-:W-:Y:S05]  /*18c10*/  BSYNC B1 ;  /* 0x0000000000017941 */ /* 0x000fea0003800000 */
.L_x_362:
        /* <DEDUP_REMOVED lines=12> */
.L_x_365:
[----:B------:R-:W-:Y:S05]  /*18ce0*/  BSYNC B1 ;  /* 0x0000000000017941 */ /* 0x000fea0003800000 */
.L_x_364:
        /* <DEDUP_REMOVED lines=12> */
.L_x_367:
[----:B------:R-:W-:Y:S05]  /*18db0*/  BSYNC B1 ;  /* 0x0000000000017941 */ /* 0x000fea0003800000 */
.L_x_366:
        /* <DEDUP_REMOVED lines=9> */
.L_x_369:
[----:B------:R-:W-:Y:S05]  /*18e50*/  BSYNC B1 ;  /* 0x0000000000017941 */ /* 0x000fea0003800000 */
.L_x_368:
        /* <DEDUP_REMOVED lines=9> */
.L_x_371:
[----:B------:R-:W-:Y:S05]  /*18ef0*/  BSYNC B1 ;  /* 0x0000000000017941 */ /* 0x000fea0003800000 */
.L_x_370:
        /* <DEDUP_REMOVED lines=12> */
.L_x_373:
[----:B------:R-:W-:Y:S05]  /*18fc0*/  BSYNC B1 ;  /* 0x0000000000017941 */ /* 0x000fea0003800000 */
.L_x_372:
        /* <DEDUP_REMOVED lines=12> */
.L_x_375:
[----:B------:R-:W-:Y:S05]  /*19090*/  BSYNC B1 ;  /* 0x0000000000017941 */ /* 0x000fea0003800000 */
.L_x_374:
        /* <DEDUP_REMOVED lines=9> */
.L_x_377:
[----:B------:R-:W-:Y:S05]  /*19130*/  BSYNC B1 ;  /* 0x0000000000017941 */ /* 0x000fea0003800000 */
.L_x_376:
        /* <DEDUP_REMOVED lines=9> */
.L_x_379:
[----:B------:R-:W-:Y:S05]  /*191d0*/  BSYNC B1 ;  /* 0x0000000000017941 */ /* 0x000fea0003800000 */
.L_x_378:
        /* <DEDUP_REMOVED lines=12> */
.L_x_381:
[----:B------:R-:W-:Y:S05]  /*192a0*/  BSYNC B1 ;  /* 0x0000000000017941 */ /* 0x000fea0003800000 */
.L_x_380:
        /* <DEDUP_REMOVED lines=12> */
.L_x_383:
[----:B------:R-:W-:Y:S05]  /*19370*/  BSYNC B1 ;  /* 0x0000000000017941 */ /* 0x000fea0003800000 */
.L_x_382:
        /* <DEDUP_REMOVED lines=9> */
.L_x_385:
[----:B------:R-:W-:Y:S05]  /*19410*/  BSYNC B1 ;  /* 0x0000000000017941 */ /* 0x000fea0003800000 */
.L_x_384:
        /* <DEDUP_REMOVED lines=9> */
.L_x_387:
[----:B------:R-:W-:Y:S05]  /*194b0*/  BSYNC B1 ;  /* 0x0000000000017941 */ /* 0x000fea0003800000 */
.L_x_386:
        /* <DEDUP_REMOVED lines=12> */
.L_x_389:
[----:B------:R-:W-:Y:S05]  /*19580*/  BSYNC B1 ;  /* 0x0000000000017941 */ /* 0x000fea0003800000 */
.L_x_388:
        /* <DEDUP_REMOVED lines=12> */
.L_x_391:
[----:B------:R-:W-:Y:S05]  /*19650*/  BSYNC B1 ;  /* 0x0000000000017941 */ /* 0x000fea0003800000 */
.L_x_390:
        /* <DEDUP_REMOVED lines=9> */
.L_x_393:
[----:B------:R-:W-:Y:S05]  /*196f0*/  BSYNC B1 ;  /* 0x0000000000017941 */ /* 0x000fea0003800000 */
.L_x_392:
        /* <DEDUP_REMOVED lines=9> */
.L_x_395:
[----:B------:R-:W-:Y:S05]  /*19790*/  BSYNC B1 ;  /* 0x0000000000017941 */ /* 0x000fea0003800000 */
.L_x_394:
        /* <DEDUP_REMOVED lines=12> */
.L_x_397:
[----:B------:R-:W-:Y:S05]  /*19860*/  BSYNC B1 ;  /* 0x0000000000017941 */ /* 0x000fea0003800000 */
.L_x_396:
        /* <DEDUP_REMOVED lines=12> */
.L_x_399:
[----:B------:R-:W-:Y:S05]  /*19930*/  BSYNC B1 ;  /* 0x0000000000017941 */ /* 0x000fea0003800000 */
.L_x_398:
        /* <DEDUP_REMOVED lines=9> */
.L_x_401:
[----:B------:R-:W-:Y:S05]  /*199d0*/  BSYNC B1 ;  /* 0x0000000000017941 */ /* 0x000fea0003800000 */
.L_x_400:
        /* <DEDUP_REMOVED lines=9> */
.L_x_403:
[----:B------:R-:W-:Y:S05]  /*19a70*/  BSYNC B1 ;  /* 0x0000000000017941 */ /* 0x000fea0003800000 */
.L_x_402:
        /* <DEDUP_REMOVED lines=12> */
.L_x_405:
[----:B------:R-:W-:Y:S05]  /*19b40*/  BSYNC B1 ;  /* 0x0000000000017941 */ /* 0x000fea0003800000 */
.L_x_404:
        /* <DEDUP_REMOVED lines=12> */
.L_x_407:
[----:B------:R-:W-:Y:S05]  /*19c10*/  BSYNC B1 ;  /* 0x0000000000017941 */ /* 0x000fea0003800000 */
.L_x_406:
        /* <DEDUP_REMOVED lines=9> */
.L_x_409:
[----:B------:R-:W-:Y:S05]  /*19cb0*/  BSYNC B1 ;  /* 0x0000000000017941 */ /* 0x000fea0003800000 */
.L_x_408:
        /* <DEDUP_REMOVED lines=9> */
.L_x_411:
[----:B------:R-:W-:Y:S05]  /*19d50*/  BSYNC B1 ;  /* 0x0000000000017941 */ /* 0x000fea0003800000 */
.L_x_410:
        /* <DEDUP_REMOVED lines=12> */
.L_x_413:
[----:B------:R-:W-:Y:S05]  /*19e20*/  BSYNC B1 ;  /* 0x0000000000017941 */ /* 0x000fea0003800000 */
.L_x_412:
        /* <DEDUP_REMOVED lines=12> */
.L_x_415:
[----:B------:R-:W-:Y:S05]  /*19ef0*/  BSYNC B1 ;  /* 0x0000000000017941 */ /* 0x000fea0003800000 */
.L_x_414:
        /* <DEDUP_REMOVED lines=9> */
.L_x_417:
[----:B------:R-:W-:Y:S05]  /*19f90*/  BSYNC B1 ;  /* 0x0000000000017941 */ /* 0x000fea0003800000 */
.L_x_416:
        /* <DEDUP_REMOVED lines=9> */
.L_x_419:
[----:B------:R-:W-:Y:S05]  /*1a030*/  BSYNC B1 ;  /* 0x0000000000017941 */ /* 0x000fea0003800000 */
.L_x_418:
        /* <DEDUP_REMOVED lines=12> */
.L_x_421:
[----:B------:R-:W-:Y:S05]  /*1a100*/  BSYNC B1 ;  /* 0x0000000000017941 */ /* 0x000fea0003800000 */
.L_x_420:
        /* <DEDUP_REMOVED lines=12> */
.L_x_423:
[----:B------:R-:W-:Y:S05]  /*1a1d0*/  BSYNC B1 ;  /* 0x0000000000017941 */ /* 0x000fea0003800000 */
.L_x_422:
        /* <DEDUP_REMOVED lines=9> */
.L_x_425:
[----:B------:R-:W-:Y:S05]  /*1a270*/  BSYNC B1 ;  /* 0x0000000000017941 */ /* 0x000fea0003800000 */
.L_x_424:
        /* <DEDUP_REMOVED lines=9> */
.L_x_427:
[----:B------:R-:W-:Y:S05]  /*1a310*/  BSYNC B1 ;  /* 0x0000000000017941 */ /* 0x000fea0003800000 */
.L_x_426:
        /* <DEDUP_REMOVED lines=12> */
.L_x_429:
[----:B------:R-:W-:Y:S05]  /*1a3e0*/  BSYNC B1 ;  /* 0x0000000000017941 */ /* 0x000fea0003800000 */
.L_x_428:
        /* <DEDUP_REMOVED lines=12> */
.L_x_431:
[----:B------:R-:W-:Y:S05]  /*1a4b0*/  BSYNC B1 ;  /* 0x0000000000017941 */ /* 0x000fea0003800000 */
.L_x_430:
        /* <DEDUP_REMOVED lines=9> */
.L_x_433:
[----:B------:R-:W-:Y:S05]  /*1a550*/  BSYNC B1 ;  /* 0x0000000000017941 */ /* 0x000fea0003800000 */
.L_x_432:
        /* <DEDUP_REMOVED lines=9> */
.L_x_435:
[----:B------:R-:W-:Y:S05]  /*1a5f0*/  BSYNC B1 ;  /* 0x0000000000017941 */ /* 0x000fea0003800000 */
.L_x_434:
        /* <DEDUP_REMOVED lines=12> */
.L_x_437:
[----:B------:R-:W-:Y:S05]  /*1a6c0*/  BSYNC B1 ;  /* 0x0000000000017941 */ /* 0x000fea0003800000 */
.L_x_436:
        /* <DEDUP_REMOVED lines=12> */
.L_x_439:
[----:B------:R-:W-:Y:S05]  /*1a790*/  BSYNC B1 ;  /* 0x0000000000017941 */ /* 0x000fea0003800000 */
.L_x_438:
        /* <DEDUP_REMOVED lines=9> */
.L_x_441:
[----:B------:R-:W-:Y:S05]  /*1a830*/  BSYNC B1 ;  /* 0x0000000000017941 */ /* 0x000fea0003800000 */
.L_x_440:
        /* <DEDUP_REMOVED lines=9> */
.L_x_443:
[----:B------:R-:W-:Y:S05]  /*1a8d0*/  BSYNC B1 ;  /* 0x0000000000017941 */ /* 0x000fea0003800000 */
.L_x_442:
        /* <DEDUP_REMOVED lines=12> */
.L_x_445:
[----:B------:R-:W-:Y:S05]  /*1a9a0*/  BSYNC B1 ;  /* 0x0000000000017941 */ /* 0x000fea0003800000 */
.L_x_444:
        /* <DEDUP_REMOVED lines=12> */
.L_x_447:
[----:B------:R-:W-:Y:S05]  /*1aa70*/  BSYNC B1 ;  /* 0x0000000000017941 */ /* 0x000fea0003800000 */
.L_x_446:
        /* <DEDUP_REMOVED lines=9> */
.L_x_449:
[----:B------:R-:W-:Y:S05]  /*1ab10*/  BSYNC B1 ;  /* 0x0000000000017941 */ /* 0x000fea0003800000 */
.L_x_448:
        /* <DEDUP_REMOVED lines=9> */
.L_x_451:
[----:B------:R-:W-:Y:S05]  /*1abb0*/  BSYNC B1 ;  /* 0x0000000000017941 */ /* 0x000fea0003800000 */
.L_x_450:
        /* <DEDUP_REMOVED lines=12> */
.L_x_453:
[----:B------:R-:W-:Y:S05]  /*1ac80*/  BSYNC B1 ;  /* 0x0000000000017941 */ /* 0x000fea0003800000 */
.L_x_452:
        /* <DEDUP_REMOVED lines=12> */
.L_x_455:
[----:B------:R-:W-:Y:S05]  /*1ad50*/  BSYNC B1 ;  /* 0x0000000000017941 */ /* 0x000fea0003800000 */
.L_x_454:
        /* <DEDUP_REMOVED lines=9> */
.L_x_457:
[----:B------:R-:W-:Y:S05]  /*1adf0*/  BSYNC B1 ;  /* 0x0000000000017941 */ /* 0x000fea0003800000 */
.L_x_456:
        /* <DEDUP_REMOVED lines=9> */
.L_x_459:
[----:B------:R-:W-:Y:S05]  /*1ae90*/  BSYNC B1 ;  /* 0x0000000000017941 */ /* 0x000fea0003800000 */
.L_x_458:
        /* <DEDUP_REMOVED lines=12> */
.L_x_461:
[----:B------:R-:W-:Y:S05]  /*1af60*/  BSYNC B1 ;  /* 0x0000000000017941 */ /* 0x000fea0003800000 */
.L_x_460:
        /* <DEDUP_REMOVED lines=12> */
.L_x_463:
[----:B------:R-:W-:Y:S05]  /*1b030*/  BSYNC B1 ;  /* 0x0000000000017941 */ /* 0x000fea0003800000 */
.L_x_462:
        /* <DEDUP_REMOVED lines=9> */
.L_x_465:
[----:B------:R-:W-:Y:S05]  /*1b0d0*/  BSYNC B1 ;  /* 0x0000000000017941 */ /* 0x000fea0003800000 */
.L_x_464:
        /* <DEDUP_REMOVED lines=9> */
.L_x_467:
[----:B------:R-:W-:Y:S05]  /*1b170*/  BSYNC B1 ;  /* 0x0000000000017941 */ /* 0x000fea0003800000 */
.L_x_466:
        /* <DEDUP_REMOVED lines=12> */
.L_x_469:
[----:B------:R-:W-:Y:S05]  /*1b240*/  BSYNC B1 ;  /* 0x0000000000017941 */ /* 0x000fea0003800000 */
.L_x_468:
        /* <DEDUP_REMOVED lines=12> */
.L_x_471:
[----:B------:R-:W-:Y:S05]  /*1b310*/  BSYNC B1 ;  /* 0x0000000000017941 */ /* 0x000fea0003800000 */
.L_x_470:
        /* <DEDUP_REMOVED lines=9> */
.L_x_473:
[----:B------:R-:W-:Y:S05]  /*1b3b0*/  BSYNC B1 ;  /* 0x0000000000017941 */ /* 0x000fea0003800000 */
.L_x_472:
        /* <DEDUP_REMOVED lines=9> */
.L_x_475:
[----:B------:R-:W-:Y:S05]  /*1b450*/  BSYNC B1 ;  /* 0x0000000000017941 */ /* 0x000fea0003800000 */
.L_x_474:
        /* <DEDUP_REMOVED lines=12> */
.L_x_477:
[----:B------:R-:W-:Y:S05]  /*1b520*/  BSYNC B1 ;  /* 0x0000000000017941 */ /* 0x000fea0003800000 */
.L_x_476:
        /* <DEDUP_REMOVED lines=12> */
.L_x_479:
[----:B------:R-:W-:Y:S05]  /*1b5f0*/  BSYNC B1 ;  /* 0x0000000000017941 */ /* 0x000fea0003800000 */
.L_x_478:
        /* <DEDUP_REMOVED lines=9> */
.L_x_481:
[----:B------:R-:W-:Y:S05]  /*1b690*/  BSYNC B1 ;  /* 0x0000000000017941 */ /* 0x000fea0003800000 */
.L_x_480:
        /* <DEDUP_REMOVED lines=9> */
.L_x_483:
[----:B------:R-:W-:Y:S05]  /*1b730*/  BSYNC B1 ;  /* 0x0000000000017941 */ /* 0x000fea0003800000 */
.L_x_482:
        /* <DEDUP_REMOVED lines=12> */
.L_x_485:
[----:B------:R-:W-:Y:S05]  /*1b800*/  BSYNC B1 ;  /* 0x0000000000017941 */ /* 0x000fea0003800000 */
.L_x_484:
        /* <DEDUP_REMOVED lines=12> */
.L_x_487:
[----:B------:R-:W-:Y:S05]  /*1b8d0*/  BSYNC B1 ;  /* 0x0000000000017941 */ /* 0x000fea0003800000 */
.L_x_486:
        /* <DEDUP_REMOVED lines=9> */
.L_x_489:
[----:B------:R-:W-:Y:S05]  /*1b970*/  BSYNC B1 ;  /* 0x0000000000017941 */ /* 0x000fea0003800000 */
.L_x_488:
        /* <DEDUP_REMOVED lines=9> */
.L_x_491:
[----:B------:R-:W-:Y:S05]  /*1ba10*/  BSYNC B1 ;  /* 0x0000000000017941 */ /* 0x000fea0003800000 */
.L_x_490:
        /* <DEDUP_REMOVED lines=12> */
.L_x_493:
[----:B------:R-:W-:Y:S05]  /*1bae0*/  BSYNC B1 ;  /* 0x0000000000017941 */ /* 0x000fea0003800000 */
.L_x_492:
        /* <DEDUP_REMOVED lines=12> */
.L_x_495:
[----:B------:R-:W-:Y:S05]  /*1bbb0*/  BSYNC B1 ;  /* 0x0000000000017941 */ /* 0x000fea0003800000 */
.L_x_494:
        /* <DEDUP_REMOVED lines=9> */
.L_x_497:
[----:B------:R-:W-:Y:S05]  /*1bc50*/  BSYNC B1 ;  /* 0x0000000000017941 */ /* 0x000fea0003800000 */
.L_x_496:
        /* <DEDUP_REMOVED lines=9> */
.L_x_499:
[----:B------:R-:W-:Y:S05]  /*1bcf0*/  BSYNC B1 ;  /* 0x0000000000017941 */ /* 0x000fea0003800000 */
.L_x_498:
        /* <DEDUP_REMOVED lines=12> */
.L_x_501:
[----:B------:R-:W-:Y:S05]  /*1bdc0*/  BSYNC B1 ;  /* 0x0000000000017941 */ /* 0x000fea0003800000 */
.L_x_500:
        /* <DEDUP_REMOVED lines=12> */
.L_x_503:
[----:B------:R-:W-:Y:S05]  /*1be90*/  BSYNC B1 ;  /* 0x0000000000017941 */ /* 0x000fea0003800000 */
.L_x_502:
        /* <DEDUP_REMOVED lines=9> */
.L_x_505:
[----:B------:R-:W-:Y:S05]  /*1bf30*/  BSYNC B1 ;  /* 0x0000000000017941 */ /* 0x000fea0003800000 */
.L_x_504:
        /* <DEDUP_REMOVED lines=9> */
.L_x_507:
[----:B------:R-:W-:Y:S05]  /*1bfd0*/  BSYNC B1 ;  /* 0x0000000000017941 */ /* 0x000fea0003800000 */
.L_x_506:
        /* <DEDUP_REMOVED lines=12> */
.L_x_509:
[----:B------:R-:W-:Y:S05]  /*1c0a0*/  BSYNC B1 ;  /* 0x0000000000017941 */ /* 0x000fea0003800000 */
.L_x_508:
        /* <DEDUP_REMOVED lines=12> */
.L_x_511:
[----:B------:R-:W-:Y:S05]  /*1c170*/  BSYNC B1 ;  /* 0x0000000000017941 */ /* 0x000fea0003800000 */
.L_x_510:
        /* <DEDUP_REMOVED lines=9> */
.L_x_513:
[----:B------:R-:W-:Y:S05]  /*1c210*/  BSYNC B1 ;  /* 0x0000000000017941 */ /* 0x000fea0003800000 */
.L_x_512:
        /* <DEDUP_REMOVED lines=9> */
.L_x_515:
[----:B------:R-:W-:Y:S05]  /*1c2b0*/  BSYNC B1 ;  /* 0x0000000000017941 */ /* 0x000fea0003800000 */
.L_x_514:
        /* <DEDUP_REMOVED lines=12> */
.L_x_517:
[----:B------:R-:W-:Y:S05]  /*1c380*/  BSYNC B1 ;  /* 0x0000000000017941 */ /* 0x000fea0003800000 */
.L_x_516:
        /* <DEDUP_REMOVED lines=12> */
.L_x_519:
[----:B------:R-:W-:Y:S05]  /*1c450*/  BSYNC B1 ;  /* 0x0000000000017941 */ /* 0x000fea0003800000 */
.L_x_518:
        /* <DEDUP_REMOVED lines=9> */
.L_x_521:
[----:B------:R-:W-:Y:S05]  /*1c4f0*/  BSYNC B1 ;  /* 0x0000000000017941 */ /* 0x000fea0003800000 */
.L_x_520:
        /* <DEDUP_REMOVED lines=9> */
.L_x_523:
[----:B------:R-:W-:Y:S05]  /*1c590*/  BSYNC B1 ;  /* 0x0000000000017941 */ /* 0x000fea0003800000 */
.L_x_522:
        /* <DEDUP_REMOVED lines=12> */
.L_x_525:
[----:B------:R-:W-:Y:S05]  /*1c660*/  BSYNC B1 ;  /* 0x0000000000017941 */ /* 0x000fea0003800000 */
.L_x_524:
        /* <DEDUP_REMOVED lines=12> */
.L_x_527:
[----:B------:R-:W-:Y:S05]  /*1c730*/  BSYNC B1 ;  /* 0x0000000000017941 */ /* 0x000fea0003800000 */
.L_x_526:
        /* <DEDUP_REMOVED lines=9> */
.L_x_529:
[----:B------:R-:W-:Y:S05]  /*1c7d0*/  BSYNC B1 ;  /* 0x0000000000017941 */ /* 0x000fea0003800000 */
.L_x_528:
        /* <DEDUP_REMOVED lines=9> */
.L_x_531:
[----:B------:R-:W-:Y:S05]  /*1c870*/  BSYNC B1 ;  /* 0x0000000000017941 */ /* 0x000fea0003800000 */
.L_x_530:
        /* <DEDUP_REMOVED lines=12> */
.L_x_533:
[----:B------:R-:W-:Y:S05]  /*1c940*/  BSYNC B1 ;  /* 0x0000000000017941 */ /* 0x000fea0003800000 */
.L_x_532:
        /* <DEDUP_REMOVED lines=12> */
.L_x_535:
[----:B------:R-:W-:Y:S05]  /*1ca10*/  BSYNC B1 ;  /* 0x0000000000017941 */ /* 0x000fea0003800000 */
.L_x_534:
        /* <DEDUP_REMOVED lines=9> */
.L_x_537:
[----:B------:R-:W-:Y:S05]  /*1cab0*/  BSYNC B1 ;  /* 0x0000000000017941 */ /* 0x000fea0003800000 */
.L_x_536:
        /* <DEDUP_REMOVED lines=9> */
.L_x_539:
[----:B------:R-:W-:Y:S05]  /*1cb50*/  BSYNC B1 ;  /* 0x0000000000017941 */ /* 0x000fea0003800000 */
.L_x_538:
[----:B-----5:R-:W-:Y:S01]  /*1cb60*/  SHF.L.U32 R5, R3, 0x10, RZ ;  /* 0x0000001003057819 */ /* 0x020fe200000006ff */
[----:B0-----:R-:W-:Y:S01]  /*1cb70*/  @P2 IMAD.MOV.U32 R4, RZ, RZ, R160 ;  /* 0x000000ffff042224 */ /* 0x001fe200078e00a0 */
[----:B------:R-:W-:Y:S01]  /*1cb80*/  ISETP.GT.AND P1, PT, R0, 0xf9, P1 ;  /* 0x000000f90000780c */ /* 0x000fe20000f24270 */
[----:B------:R-:W-:Y:S02]  /*1cb90*/  BSSY B1, `(.L_x_540) ;  /* 0x0000009000017945 */ /* 0x000fe40003800000 */
[----:B------:R-:W-:-:S04]  /*1cba0*/  FMUL R5, R5, R16 ;  /* 0x0000001005057220 */ /* 0x000fc80000400000 */
[----:B------:R-:W-:-:S05]  /*1cbb0*/  FFMA R5, R150, R2, R5 ;  /* 0x0000000296057223 */ /* 0x000fca0000000005 */
[----:B------:R-:W-:-:S04]  /*1cbc0*/  F2FP.BF16.F32.PACK_AB R5, RZ, R5 ;  /* 0x00000005ff05723e */ /* 0x000fc800000010ff */
[----:B-1--4-:R-:W-:Y:S01]  /*1cbd0*/  PRMT R6, R5, 0x7610, R6 ;  /* 0x0000761005067816 */ /* 0x012fe20000000006 */
[----:B------:R-:W-:-:S05]  /*1cbe0*/  @P2 IMAD.MOV.U32 R5, RZ, RZ, R161 ;  /* 0x000000ffff052224 */ /* 0x000fca00078e00a1 */
[----:B------:R0:W-:Y:S01]  /*1cbf0*/  @P2 STG.E.U16 desc[UR44][R4.64+0x1f0], R6 ;  /* 0x0001f00604002986 */ /* 0x0001e2000c10152c */
[----:B------:R-:W-:Y:S05]  /*1cc00*/  @!P1 BRA `(.L_x_541) ;  /* 0x0000000000049947 */ /* 0x000fea0003800000 */
[----:B------:R1:W5:Y:S02]  /*1cc10*/  LDG.E.LTC128B.U16 R3, desc[UR44][R12.64+0x1f2] ;  /* 0x0001f22c0c037981 */ /* 0x000364000c1e1520 */
.L_x_541:
[----:B------:R-:W-:Y:S05]  /*1cc20*/  BSYNC B1 ;  /* 0x0000000000017941 */ /* 0x000fea0003800000 */
.L_x_540:
[----:B------:R-:W-:Y:S05]  /*1cc30*/  @!P1 BRA `(.L_x_542) ;  /* 0x0000004c00b09947 */ /* 0x000fea0003800000 */
[----:B-----5:R-:W-:-:S05]  /*1cc40*/  SHF.L.U32 R3, R3, 0x10, RZ ;  /* 0x0000001003037819 */ /* 0x020fca00000006ff */
[----:B------:R-:W-:-:S04]  /*1cc50*/  FMUL R0, R3, R16 ;  /* 0x0000001003007220 */ /* 0x000fc80000400000 */
[----:B------:R-:W-:-:S05]  /*1cc60*/  FFMA R0, R151, R2, R0 ;  /* 0x0000000297007223 */ /* 0x000fca0000000000 */
[----:B------:R-:W-:-:S05]  /*1cc70*/  F2FP.BF16.F32.PACK_AB R0, RZ, R0 ;  /* 0x00000000ff00723e */ /* 0x000fca00000010ff */
[----:B------:R4:W-:Y:S01]  /*1cc80*/  STG.E.U16 desc[UR44][R160.64+0x1f2], R0 ;  /* 0x0001f200a0007986 */ /* 0x0009e2000c10152c */
[----:B------:R-:W-:Y:S05]  /*1cc90*/  BRA `(.L_x_542) ;  /* 0x0000004c00987947 */ /* 0x000fea0003800000 */
.L_x_35:
[----:B------:R-:W2:Y:S01]  /*1cca0*/  LDL.LU R3, [R1] ;  /* 0x0000000001037983 */ /* 0x000ea20000300800 */
[----:B------:R-:W-:-:S03]  /*1ccb0*/  ULDC.64 UR4, c[0x0][0x5c0] ;  /* 0x0001700000047ab9 */ /* 0x000fc60000000a00 */
[----:B------:R-:W3:Y:S04]  /*1ccc0*/  LDL.LU R9, [R1+0x60] ;  /* 0x0000600001097983 */ /* 0x000ee80000300800 */
[----:B------:R-:W4:Y:S04]  /*1ccd0*/  LDL.LU R11, [R1+0x8c] ;  /* 0x00008c00010b7983 */ /* 0x000f280000300800 */
[----:B------:R-:W5:Y:S04]  /*1cce0*/  LDL.LU R12, [R1+0x90] ;  /* 0x00009000010c7983 */ /* 0x000f680000300800 */
        /* <DEDUP_REMOVED lines=74> */
[----:B------:R-:W5:Y:S01]  /*1d190*/  LDL.LU R161, [R1+0x1cc] ;  /* 0x0001cc0001a17983 */ /* 0x000f620000300800 */
[----:B--2---:R-:W-:-:S03]  /*1d1a0*/  FMUL R3, R3, R2 ;  /* 0x0000000203037220 */ /* 0x004fc60000400000 */
[----:B------:R-:W2:Y:S01]  /*1d1b0*/  LDL.LU R160, [R1+0x1d0] ;  /* 0x0001d00001a07983 */ /* 0x000ea20000300800 */
[----:B------:R-:W-:-:S03]  /*1d1c0*/  LEA R4, P0, R6, UR4, 0x1 ;  /* 0x0000000406047c11 */ /* 0x000fc6000f8008ff */
[----:B------:R-:W2:Y:S04]  /*1d1d0*/  LDL.LU R159, [R1+0x1d4] ;  /* 0x0001d400019f7983 */ /* 0x000ea80000300800 */
[----:B------:R-:W2:Y:S04]  /*1d1e0*/  LDL.LU R158, [R1+0x1d8] ;  /* 0x0001d800019e7983 */ /* 0x000ea80000300800 */
[----:B------:R-:W2:Y:S04]  /*1d1f0*/  LDL.LU R157, [R1+0x1dc] ;  /* 0x0001dc00019d7983 */ /* 0x000ea80000300800 */
[----:B------:R-:W2:Y:S01]  /*1d200*/  LDL.LU R156, [R1+0x1e0] ;  /* 0x0001e000019c7983 */ /* 0x000ea20000300800 */
[----:B------:R-:W-:-:S03]  /*1d210*/  LEA.HI.X R5, R6, UR5, R10, 0x1, P0 ;  /* 0x0000000506057c11 */ /* 0x000fc600080f0c0a */
[----:B------:R-:W2:Y:S01]  /*1d220*/  LDL.LU R155, [R1+0x1e4] ;  /* 0x0001e400019b7983 */ /* 0x000ea20000300800 */
[----:B------:R-:W-:-:S03]  /*1d230*/  F2FP.BF16.F32.PACK_AB R3, RZ, R3 ;  /* 0x00000003ff03723e */ /* 0x000fc600000010ff */
[----:B------:R-:W2:Y:S04]  /*1d240*/  LDL.LU R154, [R1+0x1e8] ;  /* 0x0001e800019a7983 */ /* 0x000ea80000300800 */
[----:B------:R-:W2:Y:S04]  /*1d250*/  LDL.LU R23, [R1+0x1ec] ;  /* 0x0001ec0001177983 */ /* 0x000ea80000300800 */
[----:B------:R-:W2:Y:S04]  /*1d260*/  LDL.LU R22, [R1+0x1f0] ;  /* 0x0001f00001167983 */ /* 0x000ea80000300800 */
[----:B------:R-:W2:Y:S04]  /*1d270*/  LDL.LU R21, [R1+0x1f4] ;  /* 0x0001f40001157983 */ /* 0x000ea80000300800 */
[----:B------:R-:W2:Y:S04]  /*1d280*/  LDL.LU R20, [R1+0x1f8] ;  /* 0x0001f80001147983 */ /* 0x000ea80000300800 */
[----:B------:R-:W2:Y:S04]  /*1d290*/  LDL.LU R19, [R1+0x1fc] ;  /* 0x0001fc0001137983 */ /* 0x000ea80000300800 */
[----:B------:R-:W3:Y:S04]  /*1d2a0*/  LDL.LU R7, [R1+0x8] ;  /* 0x0000080001077983 */ /* 0x000ee80000300800 */
[----:B------:R-:W4:Y:S04]  /*1d2b0*/  LDL.LU R6, [R1+0xc] ;  /* 0x00000c0001067983 */ /* 0x000f280000300800 */
[----:B------:R0:W-:Y:S04]  /*1d2c0*/  @P1 STG.E.U16 desc[UR44][R4.64], R3 ;  /* 0x0000000304001986 */ /* 0x0001e8000c10152c */
[----:B0-----:R-:W5:Y:S01]  /*1d2d0*/  LDL.LU R3, [R1+0x4] ;  /* 0x0000040001037983 */ /* 0x001f620000300800 */
[----:B------:R-:W-:Y:S01]  /*1d2e0*/  ISETP.GT.AND P0, PT, R0, 0x1, P3 ;  /* 0x000000010000780c */ /* 0x000fe20001f04270 */
[----:B------:R-:W-:Y:S01]  /*1d2f0*/  USHF.L.U32 UR5, UR8, 0x4, URZ ;  /* 0x0000000408057899 */ /* 0x000fe2000800063f */
[----:B------:R-:W-:Y:S01]  /*1d300*/  ISETP.GT.AND P2, PT, R153, 0x8, PT ;  /* 0x000000089900780c */ /* 0x000fe20003f44270 */
[----:B------:R-:W-:Y:S01]  /*1d310*/  USHF.L.U64.HI UR4, UR8, 0x4, UR9 ;  /* 0x0000000408047899 */ /* 0x000fe20008010209 */
[----:B---3--:R-:W-:-:S05]  /*1d320*/  FMUL R7, R7, R2 ;  /* 0x0000000207077220 */ /* 0x008fca0000400000 */
[----:B------:R-:W-:-:S04]  /*1d330*/  F2FP.BF16.F32.PACK_AB R7, RZ, R7 ;  /* 0x00000007ff07723e */ /* 0x000fc800000010ff */
[----:B------:R-:W-:Y:S01]  /*1d340*/  PRMT R8, R7, 0x7610, R8 ;  /* 0x0000761007087816 */ /* 0x000fe20000000008 */
[----:B-----5:R-:W-:-:S05]  /*1d350*/  FMUL R3, R3, R2 ;  /* 0x0000000203037220 */ /* 0x020fca0000400000 */
[----:B------:R-:W-:-:S05]  /*1d360*/  F2FP.BF16.F32.PACK_AB R3, RZ, R3 ;  /* 0x00000003ff03723e */ /* 0x000fca00000010ff */
[----:B------:R4:W-:Y:S01]  /*1d370*/  @P0 STG.E.U16 desc[UR44][R4.64+0x2], R3 ;  /* 0x0000020304000986 */ /* 0x0009e2000c10152c */
[----:B------:R-:W-:Y:S01]  /*1d380*/  ISETP.GT.AND P0, PT, R0, RZ, P2 ;  /* 0x000000ff0000720c */ /* 0x000fe20001704270 */
[----:B----4-:R-:W-:Y:S01]  /*1d390*/  FMUL R3, R6, R2 ;  /* 0x0000000206037220 */ /* 0x010fe20000400000 */
[----:B------:R-:W-:-:S04]  /*1d3a0*/  IADD3 R6, P1, R4, UR5, RZ ;  /* 0x0000000504067c10 */ /* 0x000fc8000ff3e0ff */
[----:B------:R-:W-:Y:S02]  /*1d3b0*/  IADD3.X R7, R5, UR4, RZ, P1, !PT ;  /* 0x0000000405077c10 */ /* 0x000fe40008ffe4ff */
[----:B------:R-:W-:-:S05]  /*1d3c0*/  F2FP.BF16.F32.PACK_AB R3, RZ, R3 ;  /* 0x00000003ff03723e */ /* 0x000fca00000010ff */
[----:B------:R0:W-:Y:S01]  /*1d3d0*/  @P0 STG.E.U16 desc[UR44][R6.64], R8 ;  /* 0x0000000806000986 */ /* 0x0001e2000c10152c */
[----:B------:R-:W-:-:S03]  /*1d3e0*/  ISETP.GT.AND P0, PT, R0, 0x1, P2 ;  /* 0x000000010000780c */ /* 0x000fc60001704270 */
[----:B0-----:R-:W3:Y:S10]  /*1d3f0*/  LDL.LU R8, [R1+0x50] ;  /* 0x0000500001087983 */ /* 0x001ef40000300800 */
[----:B------:R0:W-:Y:S04]  /*1d400*/  @P0 STG.E.U16 desc[UR44][R6.64+0x2], R3 ;  /* 0x0000020306000986 */ /* 0x0001e8000c10152c */
[----:B0-----:R-:W4:Y:S01]  /*1d410*/  LDL.LU R3, [R1+0x10] ;  /* 0x0000100001037983 */ /* 0x001f220000300800 */
[----:B------:R-:W-:Y:S01]  /*1d420*/  ISETP.GT.AND P0, PT, R0, 0x8, P3 ;  /* 0x000000080000780c */ /* 0x000fe20001f04270 */
[----:B----4-:R-:W-:-:S05]  /*1d430*/  FMUL R3, R3, R2 ;  /* 0x0000000203037220 */ /* 0x010fca0000400000 */
[----:B------:R-:W-:-:S07]  /*1d440*/  F2FP.BF16.F32.PACK_AB R3, RZ, R3 ;  /* 0x00000003ff03723e */ /* 0x000fce00000010ff */
        /* <DEDUP_REMOVED lines=73> */
[----:B---3--:R-:W-:-:S05]  /*1d8e0*/  FMUL R8, R8, R2 ;  /* 0x0000000208087220 */ /* 0x008fca0000400000 */
[----:B------:R-:W-:Y:S01]  /*1d8f0*/  F2FP.BF16.F32.PACK_AB R8, RZ, R8 ;  /* 0x00000008ff08723e */ /* 0x000fe200000010ff */
[----:B----4-:R-:W-:-:S05]  /*1d900*/  FMUL R3, R3, R2 ;  /* 0x0000000203037220 */ /* 0x010fca0000400000 */
[----:B------:R-:W-:-:S05]  /*1d910*/  F2FP.BF16.F32.PACK_AB R3, RZ, R3 ;  /* 0x00000003ff03723e */ /* 0x000fca00000010ff */
[----:B------:R0:W-:Y:S01]  /*1d920*/  @P0 STG.E.U16 desc[UR44][R6.64+0x42], R3 ;  /* 0x0000420306000986 */ /* 0x0001e2000c10152c */
[----:B------:R-:W-:-:S03]  /*1d930*/  ISETP.GT.AND P0, PT, R0, 0x28, P3 ;  /* 0x000000280000780c */ /* 0x000fc60001f04270 */
[----:B0-----:R-:W3:Y:S01]  /*1d940*/  LDL.LU R3, [R1+0x54] ;  /* 0x0000540001037983 */ /* 0x001ee20000300800 */
[----:B------:R-:W-:-:S09]  /*1d950*/  ISETP.GT.AND P1, PT, R0, 0x29, P3 ;  /* 0x000000290000780c */ /* 0x000fd20001f24270 */
[----:B------:R0:W-:Y:S04]  /*1d960*/  @P0 STG.E.U16 desc[UR44][R4.64+0x50], R8 ;  /* 0x0000500804000986 */ /* 0x0001e8000c10152c */
[----:B0-----:R-:W4:Y:S01]  /*1d970*/  LDL.LU R8, [R1+0x58] ;  /* 0x0000580001087983 */ /* 0x001f220000300800 */
[----:B---3--:R-:W-:-:S05]  /*1d980*/  FMUL R3, R3, R2 ;  /* 0x0000000203037220 */ /* 0x008fca0000400000 */
[----:B------:R-:W-:-:S05]  /*1d990*/  F2FP.BF16.F32.PACK_AB R3, RZ, R3 ;  /* 0x00000003ff03723e */ /* 0x000fca00000010ff */
[----:B------:R0:W-:Y:S01]  /*1d9a0*/  @P1 STG.E.U16 desc[UR44][R4.64+0x52], R3 ;  /* 0x0000520304001986 */ /* 0x0001e2000c10152c */
[----:B----4-:R-:W-:-:S05]  /*1d9b0*/  FMUL R8, R8, R2 ;  /* 0x0000000208087220 */ /* 0x010fca0000400000 */
[----:B------:R-:W-:Y:S01]  /*1d9c0*/  F2FP.BF16.F32.PACK_AB R8, RZ, R8 ;  /* 0x00000008ff08723e */ /* 0x000fe200000010ff */
[----:B0-----:R-:W3:Y:S03]  /*1d9d0*/  LDL.LU R3, [R1+0x5c] ;  /* 0x00005c0001037983 */ /* 0x001ee60000300800 */
[----:B------:R-:W-:Y:S02]  /*1d9e0*/  PRMT R10, R8, 0x7610, R10 ;  /* 0x00007610080a7816 */ /* 0x000fe4000000000a */
[----:B------:R-:W4:Y:S01]  /*1d9f0*/  LDL.LU R8, [R1+0x64] ;  /* 0x0000640001087983 */ /* 0x000f220000300800 */
[C---:B------:R-:W-:Y:S02]  /*1da00*/  ISETP.GT.AND P1, PT, R0.reuse, 0x28, P2 ;  /* 0x000000280000780c */ /* 0x040fe40001724270 */
[C---:B------:R-:W-:Y:S02]  /*1da10*/  ISETP.GT.AND P4, PT, R0.reuse, 0x29, P2 ;  /* 0x000000290000780c */ /* 0x040fe40001784270 */
[C---:B------:R-:W-:Y:S01]  /*1da20*/  ISETP.GT.AND P5, PT, R0.reuse, 0x30, P3 ;  /* 0x000000300000780c */ /* 0x040fe20001fa4270 */
[----:B------:R-:W-:Y:S01]  /*1da30*/  FMUL R9, R9, R2 ;  /* 0x0000000209097220 */ /* 0x000fe20000400000 */
[----:B------:R-:W-:-:S04]  /*1da40*/  ISETP.GT.AND P0, PT, R0, 0x31, P3 ;  /* 0x000000310000780c */ /* 0x000fc80001f04270 */
[----:B------:R-:W-:-:S03]  /*1da50*/  F2FP.BF16.F32.PACK_AB R9, RZ, R9 ;  /* 0x00000009ff09723e */ /* 0x000fc600000010ff */
[----:B------:R0:W-:Y:S04]  /*1da60*/  @P1 STG.E.U16 desc[UR44][R6.64+0x50], R10 ;  /* 0x0000500a06001986 */ /* 0x0001e8000c10152c */
[----:B0-----:R-:W5:Y:S01]  /*1da70*/  LDL.LU R10, [R1+0x74] ;  /* 0x00007400010a7983 */ /* 0x001f620000300800 */
[----:B---3--:R-:W-:-:S05]  /*1da80*/  FMUL R3, R3, R2 ;  /* 0x0000000203037220 */ /* 0x008fca0000400000 */
[----:B------:R-:W-:Y:S01]  /*1da90*/  F2FP.BF16.F32.PACK_AB R3, RZ, R3 ;  /* 0x00000003ff03723e */ /* 0x000fe200000010ff */
[----:B----4-:R-:W-:-:S04]  /*1daa0*/  FMUL R8, R8, R2 ;  /* 0x0000000208087220 */ /* 0x010fc80000400000 */
[----:B------:R0:W-:Y:S04]  /*1dab0*/  @P4 STG.E.U16 desc[UR44][R6.64+0x52], R3 ;  /* 0x0000520306004986 */ /* 0x0001e8000c10152c */
[----:B------:R1:W-:Y:S01]  /*1dac0*/  @P5 STG.E.U16 desc[UR44][R4.64+0x60], R9 ;  /* 0x0000600904005986 */ /* 0x0003e2000c10152c */
[----:B0-----:R-:W-:-:S03]  /*1dad0*/  F2FP.BF16.F32.PACK_AB R3, RZ, R8 ;  /* 0x00000008ff03723e */ /* 0x001fc600000010ff */
[----:B------:R-:W3:Y:S01]  /*1dae0*/  LDL.LU R8, [R1+0x68] ;  /* 0x0000680001087983 */ /* 0x000ee20000300800 */
[----:B-1----:R-:W-:-:S03]  /*1daf0*/  PRMT R9, R3, 0x7610, R9 ;  /* 0x0000761003097816 */ /* 0x002fc60000000009 */
[----:B------:R-:W4:Y:S04]  /*1db00*/  LDL.LU R3, [R1+0x6c] ;  /* 0x00006c0001037983 */ /* 0x000f280000300800 */
[----:B------:R0:W-:Y:S04]  /*1db10*/  @P0 STG.E.U16 desc[UR44][R4.64+0x62], R9 ;  /* 0x0000620904000986 */ /* 0x0001e8000c10152c */
[----:B0-----:R-:W2:Y:S01]  /*1db20*/  LDL.LU R9, [R1+0x70] ;  /* 0x0000700001097983 */ /* 0x001ea20000300800 */
[----:B------:R-:W-:Y:S01]  /*1db30*/  ISETP.GT.AND P1, PT, R0, 0x30, P2 ;  /* 0x000000300000780c */ /* 0x000fe20001724270 */
[----:B---3--:R-:W-:-:S05]  /*1db40*/  FMUL R8, R8, R2 ;  /* 0x0000000208087220 */ /* 0x008fca0000400000 */
[----:B------:R-:W-:-:S07]  /*1db50*/  F2FP.BF16.F32.PACK_AB R8, RZ, R8 ;  /* 0x00000008ff08723e */ /* 0x000fce00000010ff */
[----:B------:R0:W-:Y:S01]  /*1db60*/  @P1 STG.E.U16 desc[UR44][R6.64+0x60], R8 ;  /* 0x0000600806001986 */ /* 0x0001e2000c10152c */
[----:B--2---:R-:W-:-:S05]  /*1db70*/  FMUL R9, R9, R2 ;  /* 0x0000000209097220 */ /* 0x004fca0000400000 */
[----:B0-----:R-:W-:-:S04]  /*1db80*/  F2FP.BF16.F32.PACK_AB R8, RZ, R9 ;  /* 0x00000009ff08723e */ /* 0x001fc800000010ff */
[----:B------:R-:W-:Y:S02]  /*1db90*/  PRMT R9, R8, 0x7610, R9 ;  /* 0x0000761008097816 */ /* 0x000fe40000000009 */
[----:B------:R-:W2:Y:S01]  /*1dba0*/  LDL.LU R8, [R1+0x78] ;  /* 0x0000780001087983 */ /* 0x000ea20000300800 */
[C---:B------:R-:W-:Y:S01]  /*1dbb0*/  ISETP.GT.AND P4, PT, R0.reuse, 0x31, P2 ;  /* 0x000000310000780c */ /* 0x040fe20001784270 */
[-C--:B----4-:R-:W-:Y:S01]  /*1dbc0*/  FMUL R3, R3, R2.reuse ;  /* 0x0000000203037220 */ /* 0x090fe20000400000 */
[----:B------:R-:W-:Y:S01]  /*1dbd0*/  ISETP.GT.AND P5, PT, R0, 0x38, P3 ;  /* 0x000000380000780c */ /* 0x000fe20001fa4270 */
[----:B-----5:R-:W-:-:S03]  /*1dbe0*/  FMUL R10, R10, R2 ;  /* 0x000000020a0a7220 */ /* 0x020fc60000400000 */
[----:B------:R-:W-:Y:S02]  /*1dbf0*/  F2FP.BF16.F32.PACK_AB R3, RZ, R3 ;  /* 0x00000003ff03723e */ /* 0x000fe400000010ff */
[----:B------:R-:W-:-:S05]  /*1dc00*/  ISETP.GT.AND P6, PT, R0, 0x39, P3 ;  /* 0x000000390000780c */ /* 0x000fca0001fc4270 */
[----:B------:R0:W-:Y:S04]  /*1dc10*/  @P4 STG.E.U16 desc[UR44][R6.64+0x62], R3 ;  /* 0x0000620306004986 */ /* 0x0001e8000c10152c */
[----:B------:R1:W-:Y:S01]  /*1dc20*/  @P5 STG.E.U16 desc[UR44][R4.64+0x70], R9 ;  /* 0x0000700904005986 */ /* 0x0003e2000c10152c */
[----:B0-----:R-:W-:-:S04]  /*1dc30*/  F2FP.BF16.F32.PACK_AB R3, RZ, R10 ;  /* 0x0000000aff03723e */ /* 0x001fc800000010ff */
[----:B------:R-:W-:Y:S01]  /*1dc40*/  PRMT R10, R3, 0x7610, R10 ;  /* 0x00007610030a7816 */ /* 0x000fe2000000000a */
[----:B-1----:R-:W3:Y:S04]  /*1dc50*/  LDL.LU R9, [R1+0x80] ;  /* 0x0000800001097983 */ /* 0x002ee80000300800 */
[----:B------:R0:W-:Y:S01]  /*1dc60*/  @P6 STG.E.U16 desc[UR44][R4.64+0x72], R10 ;  /* 0x0000720a04006986 */ /* 0x0001e2000c10152c */
[----:B--2---:R-:W-:-:S05]  /*1dc70*/  FMUL R8, R8, R2 ;  /* 0x0000000208087220 */ /* 0x004fca0000400000 */
[----:B------:R-:W-:Y:S02]  /*1dc80*/  F2FP.BF16.F32.PACK_AB R3, RZ, R8 ;  /* 0x00000008ff03723e */ /* 0x000fe400000010ff */
[----:B------:R-:W2:Y:S02]  /*1dc90*/  LDL.LU R8, [R1+0x7c] ;  /* 0x00007c0001087983 */ /* 0x000ea40000300800 */
[----:B0-----:R-:W-:Y:S02]  /*1dca0*/  PRMT R10, R3, 0x7610, R10 ;  /* 0x00007610030a7816 */ /* 0x001fe4000000000a */
[----:B------:R-:W4:Y:S01]  /*1dcb0*/  LDL.LU R3, [R1+0x84] ;  /* 0x0000840001037983 */ /* 0x000f220000300800 */
[C---:B------:R-:W-:Y:S02]  /*1dcc0*/  ISETP.GT.AND P0, PT, R0.reuse, 0x38, P2 ;  /* 0x000000380000780c */ /* 0x040fe40001704270 */
[C---:B------:R-:W-:Y:S02]  /*1dcd0*/  ISETP.GT.AND P1, PT, R0.reuse, 0x39, P2 ;  /* 0x000000390000780c */ /* 0x040fe40001724270 */
[----:B------:R-:W-:-:S02]  /*1dce0*/  ISETP.GT.AND P4, PT, R0, 0x40, P3 ;  /* 0x000000400000780c */ /* 0x000fc40001f84270 */
[----:B------:R-:W-:-:S07]  /*1dcf0*/  ISETP.GT.AND P5, PT, R0, 0x41, P3 ;  /* 0x000000410000780c */ /* 0x000fce0001fa4270 */
[----:B------:R0:W-:Y:S01]  /*1dd00*/  @P0 STG.E.U16 desc[UR44][R6.64+0x70], R10 ;  /* 0x0000700a06000986 */ /* 0x0001e2000c10152c */
[----:B---3--:R-:W-:-:S05]  /*1dd10*/  FMUL R9, R9, R2 ;  /* 0x0000000209097220 */ /* 0x008fca0000400000 */
[----:B------:R-:W-:Y:S01]  /*1dd20*/  F2FP.BF16.F32.PACK_AB R9, RZ, R9 ;  /* 0x00000009ff09723e */ /* 0x000fe200000010ff */
[-C--:B--2---:R-:W-:Y:S01]  /*1dd30*/  FMUL R8, R8, R2.reuse ;  /* 0x0000000208087220 */ /* 0x084fe20000400000 */
[----:B----4-:R-:W-:-:S04]  /*1dd40*/  FMUL R3, R3, R2 ;  /* 0x0000000203037220 */ /* 0x010fc80000400000 */
[----:B------:R-:W-:-:S04]  /*1dd50*/  F2FP.BF16.F32.PACK_AB R8, RZ, R8 ;  /* 0x00000008ff08723e */ /* 0x000fc800000010ff */
[----:B0-----:R-:W-:Y:S02]  /*1dd60*/  PRMT R10, R8, 0x7610, R10 ;  /* 0x00007610080a7816 */ /* 0x001fe4000000000a */
[----:B------:R-:W-:Y:S01]  /*1dd70*/  F2FP.BF16.F32.PACK_AB R3, RZ, R3 ;  /* 0x00000003ff03723e */ /* 0x000fe200000010ff */
[----:B------:R-:W2:Y:S04]  /*1dd80*/  LDL.LU R8, [R1+0x88] ;  /* 0x0000880001087983 */ /* 0x000ea80000300800 */
[----:B------:R-:W-:Y:S04]  /*1dd90*/  @P1 STG.E.U16 desc[UR44][R6.64+0x72], R10 ;  /* 0x0000720a06001986 */ /* 0x000fe8000c10152c */
[----:B------:R0:W-:Y:S04]  /*1dda0*/  @P4 STG.E.U16 desc[UR44][R4.64+0x80], R9 ;  /* 0x0000800904004986 */ /* 0x0001e8000c10152c */
[----:B------:R1:W-:Y:S04]  /*1ddb0*/  @P5 STG.E.U16 desc[UR44][R4.64+0x82], R3 ;  /* 0x0000820304005986 */ /* 0x0003e8000c10152c */
[----:B0-----:R-:W3:Y:S04]  /*1ddc0*/  LDL.LU R9, [R1+0x94] ;  /* 0x0000940001097983 */ /* 0x001ee80000300800 */
[----:B-1----:R-:W4:Y:S01]  /*1ddd0*/  LDL.LU R3, [R1+0x98] ;  /* 0x0000980001037983 */ /* 0x002f220000300800 */
[----:B------:R-:W-:Y:S01]  /*1dde0*/  ISETP.GT.AND P0, PT, R0, 0x40, P2 ;  /* 0x000000400000780c */ /* 0x000fe20001704270 */
[----:B--2---:R-:W-:-:S05]  /*1ddf0*/  FMUL R8, R8, R2 ;  /* 0x0000000208087220 */ /* 0x004fca0000400000 */
[----:B------:R-:W-:-:S07]  /*1de00*/  F2FP.BF16.F32.PACK_AB R8, RZ, R8 ;  /* 0x00000008ff08723e */ /* 0x000fce00000010ff */
[----:B------:R0:W-:Y:S01]  /*1de10*/  @P0 STG.E.U16 desc[UR44][R6.64+0x80], R8 ;  /* 0x0000800806000986 */ /* 0x0001e2000c10152c */
[----:B----4-:R-:W-:-:S05]  /*1de20*/  FMUL R3, R3, R2 ;  /* 0x0000000203037220 */ /* 0x010fca0000400000 */
[----:B0-----:R-:W-:Y:S02]  /*1de30*/  F2FP.BF16.F32.PACK_AB R8, RZ, R3 ;  /* 0x00000003ff08723e */ /* 0x001fe400000010ff */
[----:B------:R-:W2:Y:S02]  /*1de40*/  LDL.LU R3, [R1+0x9c] ;  /* 0x00009c0001037983 */ /* 0x000ea40000300800 */
[----:B------:R-:W-:Y:S02]  /*1de50*/  PRMT R13, R8, 0x7610, R13 ;  /* 0x00007610080d7816 */ /* 0x000fe4000000000d */
[----:B------:R-:W4:Y:S01]  /*1de60*/  LDL.LU R8, [R1+0xa0] ;  /* 0x0000a00001087983 */ /* 0x000f220000300800 */
[C---:B------:R-:W-:Y:S01]  /*1de70*/  ISETP.GT.AND P1, PT, R0.reuse, 0x41, P2 ;  /* 0x000000410000780c */ /* 0x040fe20001724270 */
[-C--:B---3--:R-:W-:Y:S01]  /*1de80*/  FMUL R9, R9, R2.reuse ;  /* 0x0000000209097220 */ /* 0x088fe20000400000 */
[-C--:B------:R-:W-:Y:S01]  /*1de90*/  FMUL R11, R11, R2.reuse ;  /* 0x000000020b0b7220 */ /* 0x080fe20000400000 */
[----:B------:R-:W-:Y:S01]  /*1dea0*/  ISETP.GT.AND P4, PT, R0, 0x48, P3 ;  /* 0x000000480000780c */ /* 0x000fe20001f84270 */
[----:B------:R-:W-:-:S02]  /*1deb0*/  FMUL R12, R12, R2 ;  /* 0x000000020c0c7220 */ /* 0x000fc40000400000 */
[----:B------:R-:W-:Y:S02]  /*1dec0*/  F2FP.BF16.F32.PACK_AB R9, RZ, R9 ;  /* 0x00000009ff09723e */ /* 0x000fe400000010ff */
[----:B------:R-:W-:Y:S02]  /*1ded0*/  F2FP.BF16.F32.PACK_AB R11, RZ, R11 ;  /* 0x0000000bff0b723e */ /* 0x000fe400000010ff */
[----:B------:R-:W-:Y:S02]  /*1dee0*/  F2FP.BF16.F32.PACK_AB R10, RZ, R12 ;  /* 0x0000000cff0a723e */ /* 0x000fe400000010ff */
[----:B------:R-:W-:Y:S02]  /*1def0*/  PRMT R12, R9, 0x7610, R12 ;  /* 0x00007610090c7816 */ /* 0x000fe4000000000c */
[C---:B------:R-:W-:Y:S01]  /*1df00*/  ISETP.GT.AND P5, PT, R0.reuse, 0x49, P3 ;  /* 0x000000490000780c */ /* 0x040fe20001fa4270 */
[----:B------:R-:W-:Y:S01]  /*1df10*/  @P1 STG.E.U16 desc[UR44][R6.64+0x82], R11 ;  /* 0x0000820b06001986 */ /* 0x000fe2000c10152c */
[----:B------:R-:W-:-:S02]  /*1df20*/  ISETP.GT.AND P0, PT, R0, 0x48, P2 ;  /* 0x000000480000780c */ /* 0x000fc40001704270 */
[C---:B------:R-:W-:Y:S01]  /*1df30*/  ISETP.GT.AND P1, PT, R0.reuse, 0x49, P2 ;  /* 0x000000490000780c */ /* 0x040fe20001724270 */
[----:B------:R0:W-:Y:S01]  /*1df40*/  @P4 STG.E.U16 desc[UR44][R4.64+0x90], R10 ;  /* 0x0000900a04004986 */ /* 0x0001e2000c10152c */
[----:B------:R-:W-:-:S07]  /*1df50*/  ISETP.GT.AND P4, PT, R0, 0x50, P3 ;  /* 0x000000500000780c */ /* 0x000fce0001f84270 */
[----:B------:R1:W-:Y:S01]  /*1df60*/  @P5 STG.E.U16 desc[UR44][R4.64+0x92], R12 ;  /* 0x0000920c04005986 */ /* 0x0003e2000c10152c */
[----:B------:R-:W-:-:S03]  /*1df70*/  ISETP.GT.AND P5, PT, R0, 0x51, P3 ;  /* 0x000000510000780c */ /* 0x000fc60001fa4270 */
[----:B------:R3:W-:Y:S01]  /*1df80*/  @P0 STG.E.U16 desc[UR44][R6.64+0x90], R13 ;  /* 0x0000900d06000986 */ /* 0x0007e2000c10152c */
[C---:B------:R-:W-:Y:S02]  /*1df90*/  ISETP.GT.AND P0, PT, R0.reuse, 0x51, P2 ;  /* 0x000000510000780c */ /* 0x040fe40001704270 */
[----:B------:R-:W-:Y:S01]  /*1dfa0*/  ISETP.GT.AND P6, PT, R0, 0x71, P3 ;  /* 0x000000710000780c */ /* 0x000fe20001fc4270 */
[----:B--2---:R-:W-:-:S05]  /*1dfb0*/  FMUL R3, R3, R2 ;  /* 0x0000000203037220 */ /* 0x004fca0000400000 */
[----:B------:R-:W-:Y:S01]  /*1dfc0*/  F2FP.BF16.F32.PACK_AB R9, RZ, R3 ;  /* 0x00000003ff09723e */ /* 0x000fe200000010ff */
[-C--:B----4-:R-:W-:Y:S01]  /*1dfd0*/  FMUL R3, R8, R2.reuse ;  /* 0x0000000208037220 */ /* 0x090fe20000400000 */
[----:B------:R-:W-:-:S04]  /*1dfe0*/  FMUL R8, R235, R2 ;  /* 0x00000002eb087220 */ /* 0x000fc80000400000 */
[----:B------:R-:W-:Y:S02]  /*1dff0*/  F2FP.BF16.F32.PACK_AB R3, RZ, R3 ;  /* 0x00000003ff03723e */ /* 0x000fe400000010ff */
[----:B0-----:R-:W-:Y:S02]  /*1e000*/  PRMT R10, R9, 0x7610, R10 ;  /* 0x00007610090a7816 */ /* 0x001fe4000000000a */
[----:B------:R-:W-:Y:S01]  /*1e010*/  PRMT R11, R3, 0x7610, R11 ;  /* 0x00007610030b7816 */ /* 0x000fe2000000000b */
[----:B------:R-:W-:Y:S01]  /*1e020*/  FMUL R3, R233, R2 ;  /* 0x00000002e9037220 */ /* 0x000fe20000400000 */
[----:B------:R-:W-:Y:S01]  /*1e030*/  F2FP.BF16.F32.PACK_AB R8, RZ, R8 ;  /* 0x00000008ff08723e */ /* 0x000fe200000010ff */
[----:B------:R-:W-:Y:S01]  /*1e040*/  FMUL R9, R234, R2 ;  /* 0x00000002ea097220 */ /* 0x000fe20000400000 */
[----:B------:R0:W-:Y:S02]  /*1e050*/  @P1 STG.E.U16 desc[UR44][R6.64+0x92], R10 ;  /* 0x0000920a06001986 */ /* 0x0001e4000c10152c */
[----:B-1----:R-:W-:-:S02]  /*1e060*/  PRMT R12, R8, 0x7610, R12 ;  /* 0x00007610080c7816 */ /* 0x002fc4000000000c */
[----:B------:R-:W-:Y:S01]  /*1e070*/  F2FP.BF16.F32.PACK_AB R8, RZ, R3 ;  /* 0x00000003ff08723e */ /* 0x000fe200000010ff */
[-C--:B------:R-:W-:Y:S01]  /*1e080*/  FMUL R3, R232, R2.reuse ;  /* 0x00000002e8037220 */ /* 0x080fe20000400000 */
[C---:B------:R-:W-:Y:S02]  /*1e090*/  ISETP.GT.AND P1, PT, R0.reuse, 0x50, P2 ;  /* 0x000000500000780c */ /* 0x040fe40001724270 */
[----:B------:R-:W-:Y:S01]  /*1e0a0*/  F2FP.BF16.F32.PACK_AB R9, RZ, R9 ;  /* 0x00000009ff09723e */ /* 0x000fe200000010ff */
[----:B------:R1:W-:Y:S01]  /*1e0b0*/  @P4 STG.E.U16 desc[UR44][R4.64+0xa0], R11 ;  /* 0x0000a00b04004986 */ /* 0x0003e2000c10152c */
[----:B------:R-:W-:Y:S02]  /*1e0c0*/  ISETP.GT.AND P4, PT, R0, 0x58, P3 ;  /* 0x000000580000780c */ /* 0x000fe40001f84270 */
[----:B---3--:R-:W-:Y:S02]  /*1e0d0*/  PRMT R13, R9, 0x7610, R13 ;  /* 0x00007610090d7816 */ /* 0x008fe4000000000d */
[----:B------:R-:W-:Y:S01]  /*1e0e0*/  F2FP.BF16.F32.PACK_AB R9, RZ, R3 ;  /* 0x00000003ff09723e */ /* 0x000fe200000010ff */
[-C--:B------:R-:W-:Y:S01]  /*1e0f0*/  FMUL R3, R230, R2.reuse ;  /* 0x00000002e6037220 */ /* 0x080fe20000400000 */
[----:B------:R-:W-:Y:S01]  /*1e100*/  PRMT R14, R8, 0x7610, R14 ;  /* 0x00007610080e7816 */ /* 0x000fe2000000000e */
[----:B------:R-:W-:Y:S01]  /*1e110*/  FMUL R8, R231, R2 ;  /* 0x00000002e7087220 */ /* 0x000fe20000400000 */
[----:B------:R2:W-:Y:S01]  /*1e120*/  @P5 STG.E.U16 desc[UR44][R4.64+0xa2], R12 ;  /* 0x0000a20c04005986 */ /* 0x0005e2000c10152c */
[----:B------:R-:W-:-:S02]  /*1e130*/  ISETP.GT.AND P5, PT, R0, 0x59, P3 ;  /* 0x000000590000780c */ /* 0x000fc40001fa4270 */
[----:B------:R-:W-:Y:S01]  /*1e140*/  F2FP.BF16.F32.PACK_AB R3, RZ, R3 ;  /* 0x00000003ff03723e */ /* 0x000fe200000010ff */
[----:B------:R-:W-:Y:S01]  /*1e150*/  @P1 STG.E.U16 desc[UR44][R6.64+0xa0], R13 ;  /* 0x0000a00d06001986 */ /* 0x000fe2000c10152c */
[----:B0-----:R-:W-:Y:S01]  /*1e160*/  F2FP.BF16.F32.PACK_AB R10, RZ, R8 ;  /* 0x00000008ff0a723e */ /* 0x001fe200000010ff */
[-C--:B------:R-:W-:Y:S01]  /*1e170*/  FMUL R8, R229, R2.reuse ;  /* 0x00000002e5087220 */ /* 0x080fe20000400000 */
[----:B-1----:R-:W-:Y:S01]  /*1e180*/  PRMT R11, R3, 0x7610, R11 ;  /* 0x00007610030b7816 */ /* 0x002fe2000000000b */
[----:B------:R-:W-:Y:S01]  /*1e190*/  @P0 STG.E.U16 desc[UR44][R6.64+0xa2], R14 ;  /* 0x0000a20e06000986 */ /* 0x000fe2000c10152c */
[----:B------:R-:W-:Y:S01]  /*1e1a0*/  ISETP.GT.AND P0, PT, R0, 0x58, P2 ;  /* 0x000000580000780c */ /* 0x000fe20001704270 */
[----:B------:R-:W-:Y:S01]  /*1e1b0*/  FMUL R3, R228, R2 ;  /* 0x00000002e4037220 */ /* 0x000fe20000400000 */
[C---:B------:R-:W-:Y:S01]  /*1e1c0*/  ISETP.GT.AND P1, PT, R0.reuse, 0x59, P2 ;  /* 0x000000590000780c */ /* 0x040fe20001724270 */
[----:B------:R0:W-:Y:S01]  /*1e1d0*/  @P4 STG.E.U16 desc[UR44][R4.64+0xb0], R9 ;  /* 0x0000b00904004986 */ /* 0x0001e2000c10152c */
[----:B------:R-:W-:-:S02]  /*1e1e0*/  ISETP.GT.AND P4, PT, R0, 0x60, P3 ;  /* 0x000000600000780c */ /* 0x000fc40001f84270 */
[----:B------:R-:W-:Y:S01]  /*1e1f0*/  F2FP.BF16.F32.PACK_AB R8, RZ, R8 ;  /* 0x00000008ff08723e */ /* 0x000fe200000010ff */
[----:B------:R1:W-:Y:S03]  /*1e200*/  @P5 STG.E.U16 desc[UR44][R4.64+0xb2], R10 ;  /* 0x0000b20a04005986 */ /* 0x0003e6000c10152c */
[----:B--2---:R-:W-:Y:S02]  /*1e210*/  PRMT R12, R8, 0x7610, R12 ;  /* 0x00007610080c7816 */ /* 0x004fe4000000000c */
[----:B0-----:R-:W-:Y:S01]  /*1e220*/  F2FP.BF16.F32.PACK_AB R9, RZ, R3 ;  /* 0x00000003ff09723e */ /* 0x001fe200000010ff */
[-C--:B------:R-:W-:Y:S01]  /*1e230*/  FMUL R3, R227, R2.reuse ;  /* 0x00000002e3037220 */ /* 0x080fe20000400000 */
[-C--:B------:R-:W-:Y:S02]  /*1e240*/  FMUL R8, R226, R2.reuse ;  /* 0x00000002e2087220 */ /* 0x080fe40000400000 */
[----:B-1----:R-:W-:Y:S01]  /*1e250*/  PRMT R10, R9, 0x7610, R10 ;  /* 0x00007610090a7816 */ /* 0x002fe2000000000a */
[----:B------:R0:W-:Y:S01]  /*1e260*/  @P0 STG.E.U16 desc[UR44][R6.64+0xb0], R11 ;  /* 0x0000b00b06000986 */ /* 0x0001e2000c10152c */
[----:B------:R-:W-:Y:S01]  /*1e270*/  F2FP.BF16.F32.PACK_AB R3, RZ, R3 ;  /* 0x00000003ff03723e */ /* 0x000fe200000010ff */
[----:B------:R-:W-:Y:S01]  /*1e280*/  FMUL R9, R225, R2 ;  /* 0x00000002e1097220 */ /* 0x000fe20000400000 */
[C---:B------:R-:W-:Y:S01]  /*1e290*/  ISETP.GT.AND P5, PT, R0.reuse, 0x61, P3 ;  /* 0x000000610000780c */ /* 0x040fe20001fa4270 */
[----:B------:R1:W-:Y:S01]  /*1e2a0*/  @P1 STG.E.U16 desc[UR44][R6.64+0xb2], R12 ;  /* 0x0000b20c06001986 */ /* 0x0003e2000c10152c */
[----:B------:R-:W-:-:S03]  /*1e2b0*/  ISETP.GT.AND P1, PT, R0, 0x60, P2 ;  /* 0x000000600000780c */ /* 0x000fc60001724270 */
[----:B------:R-:W-:Y:S01]  /*1e2c0*/  @P4 STG.E.U16 desc[UR44][R4.64+0xc0], R10 ;  /* 0x0000c00a04004986 */ /* 0x000fe2000c10152c */
[----:B------:R-:W-:Y:S02]  /*1e2d0*/  ISETP.GT.AND P4, PT, R0, 0x61, P2 ;  /* 0x000000610000780c */ /* 0x000fe40001784270 */
[----:B------:R-:W-:Y:S02]  /*1e2e0*/  F2FP.BF16.F32.PACK_AB R8, RZ, R8 ;  /* 0x00000008ff08723e */ /* 0x000fe400000010ff */
[----:B0-----:R-:W-:Y:S01]  /*1e2f0*/  PRMT R11, R3, 0x7610, R11 ;  /* 0x00007610030b7816 */ /* 0x001fe2000000000b */
[-C--:B------:R-:W-:Y:S01]  /*1e300*/  FMUL R3, R224, R2.reuse ;  /* 0x00000002e0037220 */ /* 0x080fe20000400000 */
[----:B------:R-:W-:Y:S02]  /*1e310*/  F2FP.BF16.F32.PACK_AB R9, RZ, R9 ;  /* 0x00000009ff09723e */ /* 0x000fe400000010ff */
[----:B-1----:R-:W-:Y:S02]  /*1e320*/  PRMT R12, R8, 0x7610, R12 ;  /* 0x00007610080c7816 */ /* 0x002fe4000000000c */
[----:B------:R-:W-:Y:S01]  /*1e330*/  F2FP.BF16.F32.PACK_AB R8, RZ, R3 ;  /* 0x00000003ff08723e */ /* 0x000fe200000010ff */
[----:B------:R-:W-:Y:S01]  /*1e340*/  FMUL R3, R223, R2 ;  /* 0x00000002df037220 */ /* 0x000fe20000400000 */
[----:B------:R-:W-:Y:S01]  /*1e350*/  PRMT R13, R9, 0x7610, R13 ;  /* 0x00007610090d7816 */ /* 0x000fe2000000000d */
[----:B------:R0:W-:Y:S01]  /*1e360*/  @P5 STG.E.U16 desc[UR44][R4.64+0xc2], R11 ;  /* 0x0000c20b04005986 */ /* 0x0001e2000c10152c */
[----:B------:R-:W-:-:S02]  /*1e370*/  ISETP.GT.AND P0, PT, R0, 0x68, P3 ;  /* 0x000000680000780c */ /* 0x000fc40001f04270 */
[----:B------:R-:W-:Y:S01]  /*1e380*/  F2FP.BF16.F32.PACK_AB R9, RZ, R3 ;  /* 0x00000003ff09723e */ /* 0x000fe200000010ff */
[----:B------:R1:W-:Y:S01]  /*1e390*/  @P1 STG.E.U16 desc[UR44][R6.64+0xc0], R12 ;  /* 0x0000c00c06001986 */ /* 0x0003e2000c10152c */
[----:B------:R-:W-:-:S03]  /*1e3a0*/  FMUL R3, R221, R2 ;  /* 0x00000002dd037220 */ /* 0x000fc60000400000 */
[----:B------:R-:W-:Y:S01]  /*1e3b0*/  @P4 STG.E.U16 desc[UR44][R6.64+0xc2], R13 ;  /* 0x0000c20d06004986 */ /* 0x000fe2000c10152c */
[----:B------:R-:W-:Y:S02]  /*1e3c0*/  ISETP.GT.AND P4, PT, R0, 0x69, P3 ;  /* 0x000000690000780c */ /* 0x000fe40001f84270 */
[----:B------:R-:W-:Y:S01]  /*1e3d0*/  PRMT R14, R8, 0x7610, R14 ;  /* 0x00007610080e7816 */ /* 0x000fe2000000000e */
[-C--:B------:R-:W-:Y:S01]  /*1e3e0*/  FMUL R8, R222, R2.reuse ;  /* 0x00000002de087220 */ /* 0x080fe20000400000 */
[----:B------:R-:W-:Y:S02]  /*1e3f0*/  F2FP.BF16.F32.PACK_AB R3, RZ, R3 ;  /* 0x00000003ff03723e */ /* 0x000fe400000010ff */
[----:B------:R-:W-:Y:S01]  /*1e400*/  ISETP.GT.AND P1, PT, R0, 0x68, P2 ;  /* 0x000000680000780c */ /* 0x000fe20001724270 */
[----:B------:R-:W-:Y:S01]  /*1e410*/  @P0 STG.E.U16 desc[UR44][R4.64+0xd0], R14 ;  /* 0x0000d00e04000986 */ /* 0x000fe2000c10152c */
[----:B0-----:R-:W-:Y:S01]  /*1e420*/  PRMT R11, R3, 0x7610, R11 ;  /* 0x00007610030b7816 */ /* 0x001fe2000000000b */
[----:B------:R-:W-:Y:S01]  /*1e430*/  FMUL R3, R219, R2 ;  /* 0x00000002db037220 */ /* 0x000fe20000400000 */
[----:B------:R-:W-:Y:S01]  /*1e440*/  F2FP.BF16.F32.PACK_AB R10, RZ, R8 ;  /* 0x00000008ff0a723e */ /* 0x000fe200000010ff */
[----:B------:R-:W-:Y:S01]  /*1e450*/  FMUL R8, R220, R2 ;  /* 0x00000002dc087220 */ /* 0x000fe20000400000 */
[C---:B------:R-:W-:Y:S01]  /*1e460*/  ISETP.GT.AND P0, PT, R0.reuse, 0x69, P2 ;  /* 0x000000690000780c */ /* 0x040fe20001704270 */
[----:B------:R0:W-:Y:S01]  /*1e470*/  @P4 STG.E.U16 desc[UR44][R4.64+0xd2], R9 ;  /* 0x0000d20904004986 */ /* 0x0001e2000c10152c */
[----:B------:R-:W-:-:S02]  /*1e480*/  ISETP.GT.AND P5, PT, R0, 0x70, P3 ;  /* 0x000000700000780c */ /* 0x000fc40001fa4270 */
[----:B------:R-:W-:-:S04]  /*1e490*/  F2FP.BF16.F32.PACK_AB R8, RZ, R8 ;  /* 0x00000008ff08723e */ /* 0x000fc800000010ff */
[----:B-1----:R-:W-:Y:S02]  /*1e4a0*/  PRMT R12, R8, 0x7610, R12 ;  /* 0x00007610080c7816 */ /* 0x002fe4000000000c */
[----:B0-----:R-:W-:Y:S01]  /*1e4b0*/  F2FP.BF16.F32.PACK_AB R9, RZ, R3 ;  /* 0x00000003ff09723e */ /* 0x001fe200000010ff */
[-C--:B------:R-:W-:Y:S01]  /*1e4c0*/  FMUL R3, R218, R2.reuse ;  /* 0x00000002da037220 */ /* 0x080fe20000400000 */
[----:B------:R-:W-:Y:S01]  /*1e4d0*/  FMUL R8, R217, R2 ;  /* 0x00000002d9087220 */ /* 0x000fe20000400000 */
[----:B------:R0:W-:Y:S03]  /*1e4e0*/  @P1 STG.E.U16 desc[UR44][R6.64+0xd0], R10 ;  /* 0x0000d00a06001986 */ /* 0x0001e6000c10152c */
[----:B------:R-:W-:Y:S01]  /*1e4f0*/  F2FP.BF16.F32.PACK_AB R3, RZ, R3 ;  /* 0x00000003ff03723e */ /* 0x000fe200000010ff */
[----:B------:R1:W-:Y:S01]  /*1e500*/  @P0 STG.E.U16 desc[UR44][R6.64+0xd2], R11 ;  /* 0x0000d20b06000986 */ /* 0x0003e2000c10152c */
[----:B------:R-:W-:-:S02]  /*1e510*/  ISETP.GT.AND P1, PT, R0, 0x70, P2 ;  /* 0x000000700000780c */ /* 0x000fc40001724270 */
[----:B------:R-:W-:Y:S01]  /*1e520*/  F2FP.BF16.F32.PACK_AB R8, RZ, R8 ;  /* 0x00000008ff08723e */ /* 0x000fe200000010ff */
[----:B------:R2:W-:Y:S01]  /*1e530*/  @P5 STG.E.U16 desc[UR44][R4.64+0xe0], R12 ;  /* 0x0000e00c04005986 */ /* 0x0005e2000c10152c */
[----:B0-----:R-:W-:Y:S01]  /*1e540*/  PRMT R10, R9, 0x7610, R10 ;  /* 0x00007610090a7816 */ /* 0x001fe2000000000a */
[-C--:B------:R-:W-:Y:S01]  /*1e550*/  FMUL R9, R216, R2.reuse ;  /* 0x00000002d8097220 */ /* 0x080fe20000400000 */
[----:B-1----:R-:W-:Y:S01]  /*1e560*/  PRMT R11, R3, 0x7610, R11 ;  /* 0x00007610030b7816 */ /* 0x002fe2000000000b */
[----:B------:R-:W-:-:S03]  /*1e570*/  FMUL R3, R215, R2 ;  /* 0x00000002d7037220 */ /* 0x000fc60000400000 */
[----:B------:R-:W-:Y:S02]  /*1e580*/  F2FP.BF16.F32.PACK_AB R9, RZ, R9 ;  /* 0x00000009ff09723e */ /* 0x000fe400000010ff */
[----:B--2---:R-:W-:Y:S02]  /*1e590*/  PRMT R12, R8, 0x7610, R12 ;  /* 0x00007610080c7816 */ /* 0x004fe4000000000c */
[----:B------:R-:W-:Y:S01]  /*1e5a0*/  F2FP.BF16.F32.PACK_AB R8, RZ, R3 ;  /* 0x00000003ff08723e */ /* 0x000fe200000010ff */
[----:B------:R-:W-:Y:S01]  /*1e5b0*/  FMUL R3, R214, R2 ;  /* 0x00000002d6037220 */ /* 0x000fe20000400000 */
[C---:B------:R-:W-:Y:S02]  /*1e5c0*/  ISETP.GT.AND P4, PT, R0.reuse, 0x71, P2 ;  /* 0x000000710000780c */ /* 0x040fe40001784270 */
[----:B------:R-:W-:Y:S01]  /*1e5d0*/  ISETP.GT.AND P5, PT, R0, 0x78, P3 ;  /* 0x000000780000780c */ /* 0x000fe20001fa4270 */
[----:B------:R0:W-:Y:S01]  /*1e5e0*/  @P6 STG.E.U16 desc[UR44][R4.64+0xe2], R10 ;  /* 0x0000e20a04006986 */ /* 0x0001e2000c10152c */
[----:B------:R-:W-:-:S02]  /*1e5f0*/  PRMT R13, R9, 0x7610, R13 ;  /* 0x00007610090d7816 */ /* 0x000fc4000000000d */
[----:B------:R-:W-:Y:S01]  /*1e600*/  F2FP.BF16.F32.PACK_AB R9, RZ, R3 ;  /* 0x00000003ff09723e */ /* 0x000fe200000010ff */
[----:B------:R1:W-:Y:S01]  /*1e610*/  @P1 STG.E.U16 desc[UR44][R6.64+0xe0], R11 ;  /* 0x0000e00b06001986 */ /* 0x0003e2000c10152c */
[----:B------:R-:W-:Y:S01]  /*1e620*/  ISETP.GT.AND P0, PT, R0, 0x79, P3 ;  /* 0x000000790000780c */ /* 0x000fe20001f04270 */
[-C--:B------:R-:W-:Y:S01]  /*1e630*/  FMUL R3, R212, R2.reuse ;  /* 0x00000002d4037220 */ /* 0x080fe20000400000 */
[----:B------:R-:W-:Y:S02]  /*1e640*/  ISETP.GT.AND P1, PT, R0, 0x78, P2 ;  /* 0x000000780000780c */ /* 0x000fe40001724270 */
[----:B------:R-:W-:Y:S01]  /*1e650*/  PRMT R14, R8, 0x7610, R14 ;  /* 0x00007610080e7816 */ /* 0x000fe2000000000e */
[----:B------:R-:W-:Y:S01]  /*1e660*/  FMUL R8, R213, R2 ;  /* 0x00000002d5087220 */ /* 0x000fe20000400000 */
[----:B------:R-:W-:Y:S01]  /*1e670*/  F2FP.BF16.F32.PACK_AB R3, RZ, R3 ;  /* 0x00000003ff03723e */ /* 0x000fe200000010ff */
[----:B------:R2:W-:Y:S01]  /*1e680*/  @P4 STG.E.U16 desc[UR44][R6.64+0xe2], R12 ;  /* 0x0000e20c06004986 */ /* 0x0005e2000c10152c */
[----:B------:R-:W-:-:S02]  /*1e690*/  ISETP.GT.AND P4, PT, R0, 0x79, P2 ;  /* 0x000000790000780c */ /* 0x000fc40001784270 */
[----:B0-----:R-:W-:Y:S01]  /*1e6a0*/  F2FP.BF16.F32.PACK_AB R10, RZ, R8 ;  /* 0x00000008ff0a723e */ /* 0x001fe200000010ff */
[----:B------:R-:W-:Y:S01]  /*1e6b0*/  @P5 STG.E.U16 desc[UR44][R4.64+0xf0], R13 ;  /* 0x0000f00d04005986 */ /* 0x000fe2000c10152c */
[----:B-1----:R-:W-:Y:S01]  /*1e6c0*/  PRMT R11, R3, 0x7610, R11 ;  /* 0x00007610030b7816 */ /* 0x002fe2000000000b */
[-C--:B------:R-:W-:Y:S01]  /*1e6d0*/  FMUL R3, R210, R2.reuse ;  /* 0x00000002d2037220 */ /* 0x080fe20000400000 */
[----:B------:R-:W-:Y:S01]  /*1e6e0*/  FMUL R8, R211, R2 ;  /* 0x00000002d3087220 */ /* 0x000fe20000400000 */
[C---:B------:R-:W-:Y:S01]  /*1e6f0*/  ISETP.GT.AND P5, PT, R0.reuse, 0x80, P3 ;  /* 0x000000800000780c */ /* 0x040fe20001fa4270 */
[----:B------:R-:W-:Y:S01]  /*1e700*/  @P0 STG.E.U16 desc[UR44][R4.64+0xf2], R14 ;  /* 0x0000f20e04000986 */ /* 0x000fe2000c10152c */
[----:B------:R-:W-:-:S03]  /*1e710*/  ISETP.GT.AND P6, PT, R0, 0x81, P3 ;  /* 0x000000810000780c */ /* 0x000fc60001fc4270 */
[----:B------:R0:W-:Y:S01]  /*1e720*/  @P1 STG.E.U16 desc[UR44][R6.64+0xf0], R9 ;  /* 0x0000f00906001986 */ /* 0x0001e2000c10152c */
[----:B------:R-:W-:-:S04]  /*1e730*/  F2FP.BF16.F32.PACK_AB R8, RZ, R8 ;  /* 0x00000008ff08723e */ /* 0x000fc800000010ff */
[----:B--2---:R-:W-:Y:S01]  /*1e740*/  PRMT R12, R8, 0x7610, R12 ;  /* 0x00007610080c7816 */ /* 0x004fe2000000000c */
[-C--:B------:R-:W-:Y:S01]  /*1e750*/  FMUL R8, R208, R2.reuse ;  /* 0x00000002d0087220 */ /* 0x080fe20000400000 */
[----:B0-----:R-:W-:Y:S01]  /*1e760*/  F2FP.BF16.F32.PACK_AB R9, RZ, R3 ;  /* 0x00000003ff09723e */ /* 0x001fe200000010ff */
[----:B------:R-:W-:Y:S01]  /*1e770*/  FMUL R3, R209, R2 ;  /* 0x00000002d1037220 */ /* 0x000fe20000400000 */
[----:B------:R0:W-:Y:S01]  /*1e780*/  @P4 STG.E.U16 desc[UR44][R6.64+0xf2], R10 ;  /* 0x0000f20a06004986 */ /* 0x0001e2000c10152c */
[----:B------:R-:W-:-:S03]  /*1e790*/  ISETP.GT.AND P0, PT, R0, 0x80, P2 ;  /* 0x000000800000780c */ /* 0x000fc60001704270 */
[----:B------:R-:W-:Y:S01]  /*1e7a0*/  F2FP.BF16.F32.PACK_AB R3, RZ, R3 ;  /* 0x00000003ff03723e */ /* 0x000fe200000010ff */
[----:B------:R1:W-:Y:S01]  /*1e7b0*/  @P5 STG.E.U16 desc[UR44][R4.64+0x100], R11 ;  /* 0x0001000b04005986 */ /* 0x0003e2000c10152c */
[----:B------:R-:W-:Y:S02]  /*1e7c0*/  ISETP.GT.AND P1, PT, R0, 0x81, P2 ;  /* 0x000000810000780c */ /* 0x000fe40001724270 */
[----:B------:R-:W-:Y:S01]  /*1e7d0*/  F2FP.BF16.F32.PACK_AB R8, RZ, R8 ;  /* 0x00000008ff08723e */ /* 0x000fe200000010ff */
[----:B------:R2:W-:Y:S01]  /*1e7e0*/  @P6 STG.E.U16 desc[UR44][R4.64+0x102], R12 ;  /* 0x0001020c04006986 */ /* 0x0005e2000c10152c */
[----:B0-----:R-:W-:Y:S01]  /*1e7f0*/  PRMT R10, R9, 0x7610, R10 ;  /* 0x00007610090a7816 */ /* 0x001fe2000000000a */
[-C--:B------:R-:W-:Y:S01]  /*1e800*/  FMUL R9, R207, R2.reuse ;  /* 0x00000002cf097220 */ /* 0x080fe20000400000 */
[----:B-1----:R-:W-:Y:S01]  /*1e810*/  PRMT R11, R3, 0x7610, R11 ;  /* 0x00007610030b7816 */ /* 0x002fe2000000000b */
[----:B------:R-:W-:Y:S01]  /*1e820*/  FMUL R3, R206, R2 ;  /* 0x00000002ce037220 */ /* 0x000fe20000400000 */
[----:B------:R-:W-:-:S02]  /*1e830*/  ISETP.GT.AND P4, PT, R0, 0x88, P3 ;  /* 0x000000880000780c */ /* 0x000fc40001f84270 */
[----:B--2---:R-:W-:Y:S02]  /*1e840*/  PRMT R12, R8, 0x7610, R12 ;  /* 0x00007610080c7816 */ /* 0x004fe4000000000c */
[----:B------:R-:W-:Y:S01]  /*1e850*/  F2FP.BF16.F32.PACK_AB R8, RZ, R3 ;  /* 0x00000003ff08723e */ /* 0x000fe200000010ff */
[-C--:B------:R-:W-:Y:S01]  /*1e860*/  FMUL R3, R205, R2.reuse ;  /* 0x00000002cd037220 */ /* 0x080fe20000400000 */
[----:B------:R-:W-:Y:S02]  /*1e870*/  F2FP.BF16.F32.PACK_AB R9, RZ, R9 ;  /* 0x00000009ff09723e */ /* 0x000fe400000010ff */
[C---:B------:R-:W-:Y:S01]  /*1e880*/  ISETP.GT.AND P5, PT, R0.reuse, 0x89, P3 ;  /* 0x000000890000780c */ /* 0x040fe20001fa4270 */
[----:B------:R0:W-:Y:S01]  /*1e890*/  @P0 STG.E.U16 desc[UR44][R6.64+0x100], R10 ;  /* 0x0001000a06000986 */ /* 0x0001e2000c10152c */
[----:B------:R-:W-:Y:S02]  /*1e8a0*/  PRMT R13, R9, 0x7610, R13 ;  /* 0x00007610090d7816 */ /* 0x000fe4000000000d */
[----:B------:R-:W-:Y:S01]  /*1e8b0*/  F2FP.BF16.F32.PACK_AB R9, RZ, R3 ;  /* 0x00000003ff09723e */ /* 0x000fe200000010ff */
[----:B------:R1:W-:Y:S01]  /*1e8c0*/  @P1 STG.E.U16 desc[UR44][R6.64+0x102], R11 ;  /* 0x0001020b06001986 */ /* 0x0003e2000c10152c */
[C---:B------:R-:W-:Y:S01]  /*1e8d0*/  ISETP.GT.AND P0, PT, R0.reuse, 0x88, P2 ;  /* 0x000000880000780c */ /* 0x040fe20001704270 */
[----:B------:R-:W-:Y:S01]  /*1e8e0*/  FMUL R3, R203, R2 ;  /* 0x00000002cb037220 */ /* 0x000fe20000400000 */
[----:B------:R-:W-:-:S02]  /*1e8f0*/  ISETP.GT.AND P1, PT, R0, 0x89, P2 ;  /* 0x000000890000780c */ /* 0x000fc40001724270 */
[----:B------:R-:W-:Y:S01]  /*1e900*/  PRMT R14, R8, 0x7610, R14 ;  /* 0x00007610080e7816 */ /* 0x000fe2000000000e */
[----:B------:R-:W-:Y:S01]  /*1e910*/  FMUL R8, R204, R2 ;  /* 0x00000002cc087220 */ /* 0x000fe20000400000 */
[----:B------:R-:W-:Y:S01]  /*1e920*/  F2FP.BF16.F32.PACK_AB R3, RZ, R3 ;  /* 0x00000003ff03723e */ /* 0x000fe200000010ff */
[----:B------:R2:W-:Y:S01]  /*1e930*/  @P4 STG.E.U16 desc[UR44][R4.64+0x110], R12 ;  /* 0x0001100c04004986 */ /* 0x0005e2000c10152c */
[----:B------:R-:W-:Y:S02]  /*1e940*/  ISETP.GT.AND P4, PT, R0, 0x90, P3 ;  /* 0x000000900000780c */ /* 0x000fe40001f84270 */
        /* <DEDUP_REMOVED lines=9> */
[----:B------:R-:W-:Y:S02]  /*1e9e0*/  F2FP.BF16.F32.PACK_AB R8, RZ, R8 ;  /* 0x00000008ff08723e */ /* 0x000fe400000010ff */
[----:B------:R-:W-:Y:S01]  /*1e9f0*/  ISETP.GT.AND P1, PT, R0, 0x91, P2 ;  /* 0x000000910000780c */ /* 0x000fe20001724270 */
[----:B------:R1:W-:Y:S01]  /*1ea00*/  @P4 STG.E.U16 desc[UR44][R4.64+0x120], R10 ;  /* 0x0001200a04004986 */ /* 0x0003e2000c10152c */
[----:B--2---:R-:W-:Y:S01]  /*1ea10*/  PRMT R12, R8, 0x7610, R12 ;  /* 0x00007610080c7816 */ /* 0x004fe2000000000c */
[-C--:B------:R-:W-:Y:S01]  /*1ea20*/  FMUL R8, R199, R2.reuse ;  /* 0x00000002c7087220 */ /* 0x080fe20000400000 */
[----:B0-----:R-:W-:Y:S01]  /*1ea30*/  F2FP.BF16.F32.PACK_AB R9, RZ, R3 ;  /* 0x00000003ff09723e */ /* 0x001fe200000010ff */
[----:B------:R-:W-:Y:S01]  /*1ea40*/  FMUL R3, R200, R2 ;  /* 0x00000002c8037220 */ /* 0x000fe20000400000 */
[----:B------:R-:W-:Y:S01]  /*1ea50*/  ISETP.GT.AND P4, PT, R0, 0x98, P3 ;  /* 0x000000980000780c */ /* 0x000fe20001f84270 */
[----:B------:R0:W-:Y:S03]  /*1ea60*/  @P5 STG.E.U16 desc[UR44][R4.64+0x122], R11 ;  /* 0x0001220b04005986 */ /* 0x0001e6000c10152c */
[----:B------:R-:W-:-:S02]  /*1ea70*/  F2FP.BF16.F32.PACK_AB R3, RZ, R3 ;  /* 0x00000003ff03723e */ /* 0x000fc400000010ff */
[----:B-1----:R-:W-:Y:S01]  /*1ea80*/  PRMT R10, R9, 0x7610, R10 ;  /* 0x00007610090a7816 */ /* 0x002fe2000000000a */
[----:B------:R-:W-:Y:S01]  /*1ea90*/  FMUL R9, R198, R2 ;  /* 0x00000002c6097220 */ /* 0x000fe20000400000 */
[----:B------:R-:W-:Y:S01]  /*1eaa0*/  F2FP.BF16.F32.PACK_AB R8, RZ, R8 ;  /* 0x00000008ff08723e */ /* 0x000fe200000010ff */
[----:B------:R1:W-:Y:S01]  /*1eab0*/  @P0 STG.E.U16 desc[UR44][R6.64+0x120], R12 ;  /* 0x0001200c06000986 */ /* 0x0003e2000c10152c */
[----:B0-----:R-:W-:Y:S01]  /*1eac0*/  PRMT R11, R3, 0x7610, R11 ;  /* 0x00007610030b7816 */ /* 0x001fe2000000000b */
[----:B------:R-:W-:Y:S01]  /*1ead0*/  FMUL R3, R197, R2 ;  /* 0x00000002c5037220 */ /* 0x000fe20000400000 */
[C---:B------:R-:W-:Y:S01]  /*1eae0*/  ISETP.GT.AND P5, PT, R0.reuse, 0x99, P3 ;  /* 0x000000990000780c */ /* 0x040fe20001fa4270 */
[----:B------:R0:W-:Y:S01]  /*1eaf0*/  @P1 STG.E.U16 desc[UR44][R6.64+0x122], R10 ;  /* 0x0001220a06001986 */ /* 0x0001e2000c10152c */
[----:B------:R-:W-:Y:S02]  /*1eb00*/  ISETP.GT.AND P1, PT, R0, 0x98, P2 ;  /* 0x000000980000780c */ /* 0x000fe40001724270 */
[----:B------:R-:W-:-:S02]  /*1eb10*/  F2FP.BF16.F32.PACK_AB R9, RZ, R9 ;  /* 0x00000009ff09723e */ /* 0x000fc400000010ff */
[----:B-1----:R-:W-:Y:S02]  /*1eb20*/  PRMT R12, R8, 0x7610, R12 ;  /* 0x00007610080c7816 */ /* 0x002fe4000000000c */
[----:B------:R-:W-:Y:S01]  /*1eb30*/  F2FP.BF16.F32.PACK_AB R8, RZ, R3 ;  /* 0x00000003ff08723e */ /* 0x000fe200000010ff */
[-C--:B------:R-:W-:Y:S01]  /*1eb40*/  FMUL R3, R196, R2.reuse ;  /* 0x00000002c4037220 */ /* 0x080fe20000400000 */
[C---:B------:R-:W-:Y:S01]  /*1eb50*/  ISETP.GT.AND P0, PT, R0.reuse, 0x99, P2 ;  /* 0x000000990000780c */ /* 0x040fe20001704270 */
[----:B------:R1:W-:Y:S01]  /*1eb60*/  @P4 STG.E.U16 desc[UR44][R4.64+0x130], R11 ;  /* 0x0001300b04004986 */ /* 0x0003e2000c10152c */
[----:B------:R-:W-:Y:S02]  /*1eb70*/  ISETP.GT.AND P4, PT, R0, 0xa0, P3 ;  /* 0x000000a00000780c */ /* 0x000fe40001f84270 */
[----:B------:R-:W-:Y:S02]  /*1eb80*/  PRMT R13, R9, 0x7610, R13 ;  /* 0x00007610090d7816 */ /* 0x000fe4000000000d */
        /* <DEDUP_REMOVED lines=68> */
[----:B------:R-:W-:Y:S02]  /*1efd0*/  ISETP.GT.AND P1, PT, R0, 0xb8, P2 ;  /* 0x000000b80000780c */ /* 0x000fe40001724270 */
[----:B------:R-:W-:Y:S02]  /*1efe0*/  F2FP.BF16.F32.PACK_AB R8, RZ, R8 ;  /* 0x00000008ff08723e */ /* 0x000fe400000010ff */
[----:B0-----:R-:W-:Y:S01]  /*1eff0*/  PRMT R10, R9, 0x7610, R10 ;  /* 0x00007610090a7816 */ /* 0x001fe2000000000a */
[-C--:B------:R-:W-:Y:S01]  /*1f000*/  FMUL R9, R180, R2.reuse ;  /* 0x00000002b4097220 */ /* 0x080fe20000400000 */
[----:B-1----:R-:W-:Y:S01]  /*1f010*/  PRMT R11, R3, 0x7610, R11 ;  /* 0x00007610030b7816 */ /* 0x002fe2000000000b */
[----:B------:R-:W-:Y:S01]  /*1f020*/  FMUL R3, R179, R2 ;  /* 0x00000002b3037220 */ /* 0x000fe20000400000 */
[----:B------:R0:W-:Y:S02]  /*1f030*/  @P5 STG.E.U16 desc[UR44][R4.64+0x170], R12 ;  /* 0x0001700c04005986 */ /* 0x0001e4000c10152c */
[----:B------:R-:W-:-:S02]  /*1f040*/  F2FP.BF16.F32.PACK_AB R9, RZ, R9 ;  /* 0x00000009ff09723e */ /* 0x000fc400000010ff */
[C---:B------:R-:W-:Y:S02]  /*1f050*/  ISETP.GT.AND P4, PT, R0.reuse, 0xb9, P2 ;  /* 0x000000b90000780c */ /* 0x040fe40001784270 */
[----:B------:R-:W-:Y:S02]  /*1f060*/  ISETP.GT.AND P5, PT, R0, 0xc0, P3 ;  /* 0x000000c00000780c */ /* 0x000fe40001fa4270 */
[----:B0-----:R-:W-:Y:S02]  /*1f070*/  PRMT R12, R8, 0x7610, R12 ;  /* 0x00007610080c7816 */ /* 0x001fe4000000000c */
[----:B------:R-:W-:Y:S01]  /*1f080*/  F2FP.BF16.F32.PACK_AB R8, RZ, R3 ;  /* 0x00000003ff08723e */ /* 0x000fe200000010ff */
[----:B------:R-:W-:Y:S01]  /*1f090*/  FMUL R3, R178, R2 ;  /* 0x00000002b2037220 */ /* 0x000fe20000400000 */
[----:B------:R-:W-:Y:S01]  /*1f0a0*/  PRMT R13, R9, 0x7610, R13 ;  /* 0x00007610090d7816 */ /* 0x000fe2000000000d */
[----:B------:R0:W-:Y:S01]  /*1f0b0*/  @P6 STG.E.U16 desc[UR44][R4.64+0x172], R10 ;  /* 0x0001720a04006986 */ /* 0x0001e2000c10152c */
[----:B------:R-:W-:-:S02]  /*1f0c0*/  ISETP.GT.AND P0, PT, R0, 0xc1, P3 ;  /* 0x000000c10000780c */ /* 0x000fc40001f04270 */
[----:B------:R-:W-:Y:S01]  /*1f0d0*/  F2FP.BF16.F32.PACK_AB R9, RZ, R3 ;  /* 0x00000003ff09723e */ /* 0x000fe200000010ff */
[----:B------:R1:W-:Y:S01]  /*1f0e0*/  @P1 STG.E.U16 desc[UR44][R6.64+0x170], R11 ;  /* 0x0001700b06001986 */ /* 0x0003e2000c10152c */
[-C--:B------:R-:W-:Y:S01]  /*1f0f0*/  FMUL R3, R176, R2.reuse ;  /* 0x00000002b0037220 */ /* 0x080fe20000400000 */
[----:B------:R-:W-:Y:S02]  /*1f100*/  ISETP.GT.AND P1, PT, R0, 0xc0, P2 ;  /* 0x000000c00000780c */ /* 0x000fe40001724270 */
        /* <DEDUP_REMOVED lines=40> */
[C---:B------:R-:W-:Y:S01]  /*1f390*/  ISETP.GT.AND P0, PT, R0.reuse, 0xd0, P2 ;  /* 0x000000d00000780c */ /* 0x040fe20001704270 */
        /* <DEDUP_REMOVED lines=11> */
[----:B------:R-:W-:Y:S01]  /*1f450*/  ISETP.GT.AND P5, PT, R0, 0xd9, P3 ;  /* 0x000000d90000780c */ /* 0x000fe20001fa4270 */
[----:B------:R-:W-:Y:S01]  /*1f460*/  FMUL R8, R166, R2 ;  /* 0x00000002a6087220 */ /* 0x000fe20000400000 */
[----:B------:R-:W-:Y:S01]  /*1f470*/  @P0 STG.E.U16 desc[UR44][R6.64+0x1a0], R14 ;  /* 0x0001a00e06000986 */ /* 0x000fe2000c10152c */
[----:B------:R-:W-:-:S03]  /*1f480*/  ISETP.GT.AND P0, PT, R0, 0xd8, P2 ;  /* 0x000000d80000780c */ /* 0x000fc60001704270 */
[----:B------:R0:W-:Y:S01]  /*1f490*/  @P1 STG.E.U16 desc[UR44][R6.64+0x1a2], R9 ;  /* 0x0001a20906001986 */ /* 0x0001e2000c10152c */
[----:B------:R-:W-:Y:S02]  /*1f4a0*/  F2FP.BF16.F32.PACK_AB R8, RZ, R8 ;  /* 0x00000008ff08723e */ /* 0x000fe400000010ff */
[----:B------:R-:W-:Y:S02]  /*1f4b0*/  ISETP.GT.AND P1, PT, R0, 0xd9, P2 ;  /* 0x000000d90000780c */ /* 0x000fe40001724270 */
        /* <DEDUP_REMOVED lines=16> */
[----:B------:R1:W-:Y:S01]  /*1f5c0*/  @P1 STG.E.U16 desc[UR44][R6.64+0x1b2], R10 ;  /* 0x0001b20a06001986 */ /* 0x0003e2000c10152c */
[----:B------:R-:W-:Y:S02]  /*1f5d0*/  ISETP.GT.AND P1, PT, R0, 0xe0, P2 ;  /* 0x000000e00000780c */ /* 0x000fe40001724270 */
[----:B0-----:R-:W-:Y:S02]  /*1f5e0*/  PRMT R12, R8, 0x7610, R12 ;  /* 0x00007610080c7816 */ /* 0x001fe4000000000c */
[----:B------:R-:W-:Y:S01]  /*1f5f0*/  F2FP.BF16.F32.PACK_AB R8, RZ, R3 ;  /* 0x00000003ff08723e */ /* 0x000fe200000010ff */
[-C--:B------:R-:W-:Y:S01]  /*1f600*/  FMUL R3, R160, R2.reuse ;  /* 0x00000002a0037220 */ /* 0x080fe20000400000 */
[----:B------:R-:W-:Y:S01]  /*1f610*/  ISETP.GT.AND P0, PT, R0, 0xe1, P2 ;  /* 0x000000e10000780c */ /* 0x000fe20001704270 */
[----:B------:R0:W-:Y:S01]  /*1f620*/  @P4 STG.E.U16 desc[UR44][R4.64+0x1c0], R11 ;  /* 0x0001c00b04004986 */ /* 0x0001e2000c10152c */
[----:B-1----:R-:W-:Y:S02]  /*1f630*/  PRMT R10, R9, 0x7610, R10 ;  /* 0x00007610090a7816 */ /* 0x002fe4000000000a */
[----:B------:R-:W-:Y:S01]  /*1f640*/  PRMT R13, R8, 0x7610, R13 ;  /* 0x00007610080d7816 */ /* 0x000fe2000000000d */
[----:B------:R-:W-:Y:S01]  /*1f650*/  @P5 STG.E.U16 desc[UR44][R4.64+0x1c2], R12 ;  /* 0x0001c20c04005986 */ /* 0x000fe2000c10152c */
[----:B------:R-:W-:Y:S01]  /*1f660*/  FMUL R8, R159, R2 ;  /* 0x000000029f087220 */ /* 0x000fe20000400000 */
[----:B------:R-:W-:-:S02]  /*1f670*/  ISETP.GT.AND P4, PT, R0, 0xe8, P3 ;  /* 0x000000e80000780c */ /* 0x000fc40001f84270 */
[----:B------:R-:W-:Y:S01]  /*1f680*/  F2FP.BF16.F32.PACK_AB R9, RZ, R3 ;  /* 0x00000003ff09723e */ /* 0x000fe200000010ff */
[----:B------:R-:W-:Y:S01]  /*1f690*/  FMUL R3, R158, R2 ;  /* 0x000000029e037220 */ /* 0x000fe20000400000 */
[C---:B------:R-:W-:Y:S02]  /*1f6a0*/  ISETP.GT.AND P5, PT, R0.reuse, 0xe9, P3 ;  /* 0x000000e90000780c */ /* 0x040fe40001fa4270 */
[----:B------:R-:W-:Y:S02]  /*1f6b0*/  ISETP.GT.AND P6, PT, R0, 0xe8, P2 ;  /* 0x000000e80000780c */ /* 0x000fe400017c4270 */
[----:B------:R-:W-:Y:S01]  /*1f6c0*/  F2FP.BF16.F32.PACK_AB R8, RZ, R8 ;  /* 0x00000008ff08723e */ /* 0x000fe200000010ff */
[----:B------:R1:W-:Y:S01]  /*1f6d0*/  @P1 STG.E.U16 desc[UR44][R6.64+0x1c0], R10 ;  /* 0x0001c00a06001986 */ /* 0x0003e2000c10152c */
[----:B------:R-:W-:Y:S02]  /*1f6e0*/  F2FP.BF16.F32.PACK_AB R3, RZ, R3 ;  /* 0x00000003ff03723e */ /* 0x000fe400000010ff */
[----:B0-----:R-:W-:-:S02]  /*1f6f0*/  PRMT R11, R8, 0x7610, R11 ;  /* 0x00007610080b7816 */ /* 0x001fc4000000000b */
[----:B------:R-:W-:Y:S01]  /*1f700*/  PRMT R18, R3, 0x7610, R18 ;  /* 0x0000761003127816 */ /* 0x000fe20000000012 */
[----:B------:R0:W-:Y:S01]  /*1f710*/  @P0 STG.E.U16 desc[UR44][R6.64+0x1c2], R13 ;  /* 0x0001c20d06000986 */ /* 0x0001e2000c10152c */
[----:B-1----:R-:W-:Y:S01]  /*1f720*/  PRMT R10, R9, 0x7610, R10 ;  /* 0x00007610090a7816 */ /* 0x002fe2000000000a */
[----:B------:R-:W-:-:S04]  /*1f730*/  FMUL R3, R157, R2 ;  /* 0x000000029d037220 */ /* 0x000fc80000400000 */
[----:B------:R-:W-:Y:S01]  /*1f740*/  @P4 STG.E.U16 desc[UR44][R4.64+0x1d0], R10 ;  /* 0x0001d00a04004986 */ /* 0x000fe2000c10152c */
[----:B------:R-:W-:-:S03]  /*1f750*/  ISETP.GT.AND P4, PT, R0, 0xe9, P2 ;  /* 0x000000e90000780c */ /* 0x000fc60001784270 */
[----:B------:R1:W-:Y:S01]  /*1f760*/  @P5 STG.E.U16 desc[UR44][R4.64+0x1d2], R11 ;  /* 0x0001d20b04005986 */ /* 0x0003e2000c10152c */
[----:B------:R-:W-:-:S03]  /*1f770*/  ISETP.GT.AND P5, PT, R0, 0xf0, P3 ;  /* 0x000000f00000780c */ /* 0x000fc60001fa4270 */
[----:B------:R-:W-:Y:S01]  /*1f780*/  @P6 STG.E.U16 desc[UR44][R6.64+0x1d0], R18 ;  /* 0x0001d01206006986 */ /* 0x000fe2000c10152c */
[----:B------:R-:W-:Y:S01]  /*1f790*/  ISETP.GT.AND P6, PT, R0, 0xf1, P3 ;  /* 0x000000f10000780c */ /* 0x000fe20001fc4270 */
[-C--:B------:R-:W-:Y:S01]  /*1f7a0*/  FMUL R8, R156, R2.reuse ;  /* 0x000000029c087220 */ /* 0x080fe20000400000 */
[----:B------:R-:W-:Y:S01]  /*1f7b0*/  FMUL R9, R155, R2 ;  /* 0x000000029b097220 */ /* 0x000fe20000400000 */
[----:B0-----:R-:W-:-:S03]  /*1f7c0*/  F2FP.BF16.F32.PACK_AB R13, RZ, R3 ;  /* 0x00000003ff0d723e */ /* 0x001fc600000010ff */
[----:B------:R-:W-:Y:S02]  /*1f7d0*/  F2FP.BF16.F32.PACK_AB R14, RZ, R8 ;  /* 0x00000008ff0e723e */ /* 0x000fe400000010ff */
[----:B------:R-:W-:Y:S01]  /*1f7e0*/  F2FP.BF16.F32.PACK_AB R15, RZ, R9 ;  /* 0x00000009ff0f723e */ /* 0x000fe200000010ff */
[----:B------:R-:W-:Y:S01]  /*1f7f0*/  @P4 STG.E.U16 desc[UR44][R6.64+0x1d2], R13 ;  /* 0x0001d20d06004986 */ /* 0x000fe2000c10152c */
[----:B------:R-:W-:-:S03]  /*1f800*/  ISETP.GT.AND P4, PT, R0, 0xf1, P2 ;  /* 0x000000f10000780c */ /* 0x000fc60001784270 */
[----:B------:R-:W-:Y:S04]  /*1f810*/  @P5 STG.E.U16 desc[UR44][R4.64+0x1e0], R14 ;  /* 0x0001e00e04005986 */ /* 0x000fe8000c10152c */
[----:B------:R-:W-:Y:S01]  /*1f820*/  @P6 STG.E.U16 desc[UR44][R4.64+0x1e2], R15 ;  /* 0x0001e20f04006986 */ /* 0x000fe2000c10152c */
[----:B------:R-:W-:Y:S01]  /*1f830*/  ISETP.GT.AND P6, PT, R0, 0xf0, P2 ;  /* 0x000000f00000780c */ /* 0x000fe200017c4270 */
[-C--:B-1----:R-:W-:Y:S01]  /*1f840*/  FMUL R11, R154, R2.reuse ;  /* 0x000000029a0b7220 */ /* 0x082fe20000400000 */
[----:B------:R-:W-:-:S04]  /*1f850*/  FMUL R12, R23, R2 ;  /* 0x00000002170c7220 */ /* 0x000fc80000400000 */
[----:B------:R-:W-:Y:S02]  /*1f860*/  F2FP.BF16.F32.PACK_AB R11, RZ, R11 ;  /* 0x0000000bff0b723e */ /* 0x000fe400000010ff */
[----:B------:R-:W-:Y:S02]  /*1f870*/  F2FP.BF16.F32.PACK_AB R12, RZ, R12 ;  /* 0x0000000cff0c723e */ /* 0x000fe400000010ff */
[C---:B------:R-:W-:Y:S02]  /*1f880*/  ISETP.GT.AND P5, PT, R0.reuse, 0xf8, P3 ;  /* 0x000000f80000780c */ /* 0x040fe40001fa4270 */
[----:B------:R-:W-:Y:S01]  /*1f890*/  ISETP.GT.AND P3, PT, R0, 0xf9, P3 ;  /* 0x000000f90000780c */ /* 0x000fe20001f64270 */
[----:B------:R-:W-:Y:S01]  /*1f8a0*/  @P6 STG.E.U16 desc[UR44][R6.64+0x1e0], R11 ;  /* 0x0001e00b06006986 */ /* 0x000fe2000c10152c */
[----:B------:R-:W-:-:S03]  /*1f8b0*/  FMUL R10, R22, R2 ;  /* 0x00000002160a7220 */ /* 0x000fc60000400000 */
[----:B------:R0:W-:Y:S01]  /*1f8c0*/  @P4 STG.E.U16 desc[UR44][R6.64+0x1e2], R12 ;  /* 0x0001e20c06004986 */ /* 0x0001e2000c10152c */
[----:B------:R-:W-:Y:S01]  /*1f8d0*/  ISETP.GT.AND P4, PT, R0, 0xf8, P2 ;  /* 0x000000f80000780c */ /* 0x000fe20001784270 */
[-C--:B------:R-:W-:Y:S01]  /*1f8e0*/  FMUL R9, R21, R2.reuse ;  /* 0x0000000215097220 */ /* 0x080fe20000400000 */
[-C--:B------:R-:W-:Y:S01]  /*1f8f0*/  FMUL R8, R19, R2.reuse ;  /* 0x0000000213087220 */ /* 0x080fe20000400000 */
[----:B------:R-:W-:Y:S01]  /*1f900*/  FMUL R3, R20, R2 ;  /* 0x0000000214037220 */ /* 0x000fe20000400000 */
[----:B------:R-:W-:Y:S02]  /*1f910*/  F2FP.BF16.F32.PACK_AB R10, RZ, R10 ;  /* 0x0000000aff0a723e */ /* 0x000fe400000010ff */
[----:B------:R-:W-:Y:S02]  /*1f920*/  ISETP.GT.AND P2, PT, R0, 0xf9, P2 ;  /* 0x000000f90000780c */ /* 0x000fe40001744270 */
[----:B------:R-:W-:Y:S02]  /*1f930*/  F2FP.BF16.F32.PACK_AB R9, RZ, R9 ;  /* 0x00000009ff09723e */ /* 0x000fe400000010ff */
[----:B------:R-:W-:-:S02]  /*1f940*/  F2FP.BF16.F32.PACK_AB R8, RZ, R8 ;  /* 0x00000008ff08723e */ /* 0x000fc400000010ff */
[----:B------:R-:W-:Y:S01]  /*1f950*/  F2FP.BF16.F32.PACK_AB R3, RZ, R3 ;  /* 0x00000003ff03723e */ /* 0x000fe200000010ff */
[----:B------:R-:W-:Y:S01]  /*1f960*/  @P5 STG.E.U16 desc[UR44][R4.64+0x1f0], R10 ;  /* 0x0001f00a04005986 */ /* 0x000fe2000c10152c */
[----:B0-----:R-:W-:Y:S01]  /*1f970*/  PRMT R12, R8, 0x7610, R12 ;  /* 0x00007610080c7816 */ /* 0x001fe2000000000c */
[----:B------:R-:W-:Y:S01]  /*1f980*/  @P4 IMAD.MOV.U32 R8, RZ, RZ, R6 ;  /* 0x000000ffff084224 */ /* 0x000fe200078e0006 */
[----:B------:R-:W-:Y:S01]  /*1f990*/  PRMT R11, R3, 0x7610, R11 ;  /* 0x00007610030b7816 */ /* 0x000fe2000000000b */
[----:B------:R0:W-:Y:S01]  /*1f9a0*/  @P3 STG.E.U16 desc[UR44][R4.64+0x1f2], R9 ;  /* 0x0001f20904003986 */ /* 0x0001e2000c10152c */
[----:B------:R-:W-:Y:S01]  /*1f9b0*/  USHF.L.U32 UR12, UR8, 0x8, URZ ;  /* 0x00000008080c7899 */ /* 0x000fe2000800063f */
[----:B------:R-:W-:Y:S01]  /*1f9c0*/  ISETP.GT.AND P1, PT, R153, 0x80, PT ;  /* 0x000000809900780c */ /* 0x000fe20003f24270 */
[----:B------:R-:W-:Y:S01]  /*1f9d0*/  USHF.L.U64.HI UR11, UR8, 0x8, UR9 ;  /* 0x00000008080b7899 */ /* 0x000fe20008010209 */
[----:B0-----:R-:W-:-:S03]  /*1f9e0*/  @P4 IMAD.MOV.U32 R9, RZ, RZ, R7 ;  /* 0x000000ffff094224 */ /* 0x001fc600078e0007 */
[----:B------:R-:W-:Y:S02]  /*1f9f0*/  MOV R3, UR12 ;  /* 0x0000000c00037c02 */ /* 0x000fe40008000f00 */
[----:B------:R0:W-:Y:S01]  /*1fa00*/  @P4 STG.E.U16 desc[UR44][R8.64+0x1f0], R11 ;  /* 0x0001f00b08004986 */ /* 0x0001e2000c10152c */
[C---:B------:R-:W-:Y:S02]  /*1fa10*/  ISETP.GT.AND P3, PT, R0.reuse, RZ, P1 ;  /* 0x000000ff0000720c */ /* 0x040fe40000f64270 */
[----:B------:R-:W-:Y:S01]  /*1fa20*/  ISETP.GT.AND P4, PT, R0, 0x1, P1 ;  /* 0x000000010000780c */ /* 0x000fe20000f84270 */
[-C--:B------:R-:W-:Y:S01]  /*1fa30*/  FMUL R24, R24, R2.reuse ;  /* 0x0000000218187220 */ /* 0x080fe20000400000 */
[----:B------:R-:W-:Y:S01]  /*1fa40*/  FMUL R25, R25, R2 ;  /* 0x0000000219197220 */ /* 0x000fe20000400000 */
[----:B0-----:R-:W-:Y:S02]  /*1fa50*/  @P2 IMAD.MOV.U32 R8, RZ, RZ, R6 ;  /* 0x000000ffff082224 */ /* 0x001fe400078e0006 */
[----:B------:R-:W-:Y:S01]  /*1fa60*/  @P2 IMAD.MOV.U32 R9, RZ, RZ, R7 ;  /* 0x000000ffff092224 */ /* 0x000fe200078e0007 */
[----:B------:R-:W-:-:S04]  /*1fa70*/  MOV R7, UR11 ;  /* 0x0000000b00077c02 */ /* 0x000fc80008000f00 */
[----:B------:R0:W-:Y:S01]  /*1fa80*/  @P2 STG.E.U16 desc[UR44][R8.64+0x1f2], R12 ;  /* 0x0001f20c08002986 */ /* 0x0001e2000c10152c */
[C---:B------:R-:W-:Y:S02]  /*1fa90*/  IADD3 R6, P2, P6, R4.reuse, UR5, R3 ;  /* 0x0000000504067c10 */ /* 0x040fe4000fe5e003 */
[----:B------:R-:W-:Y:S02]  /*1faa0*/  IADD3 R4, P5, R4, UR12, RZ ;  /* 0x0000000c04047c10 */ /* 0x000fe4000ffbe0ff */
[----:B------:R-:W-:Y:S02]  /*1fab0*/  IADD3.X R7, R5, UR4, R7, P2, P6 ;  /* 0x0000000405077c10 */ /* 0x000fe400097ec407 */
[----:B------:R-:W-:Y:S02]  /*1fac0*/  ISETP.GT.AND P0, PT, R153, 0x88, PT ;  /* 0x000000889900780c */ /* 0x000fe40003f04270 */
[----:B------:R-:W-:Y:S02]  /*1fad0*/  F2FP.BF16.F32.PACK_AB R24, RZ, R24 ;  /* 0x00000018ff18723e */ /* 0x000fe400000010ff */
[----:B------:R-:W-:-:S02]  /*1fae0*/  IADD3.X R5, R5, UR11, RZ, P5, !PT ;  /* 0x0000000b05057c10 */ /* 0x000fc4000affe4ff */
[----:B------:R-:W-:Y:S02]  /*1faf0*/  F2FP.BF16.F32.PACK_AB R25, RZ, R25 ;  /* 0x00000019ff19723e */ /* 0x000fe400000010ff */
[C---:B------:R-:W-:Y:S01]  /*1fb00*/  ISETP.GT.AND P2, PT, R0.reuse, RZ, P0 ;  /* 0x000000ff0000720c */ /* 0x040fe20000744270 */
[----:B------:R-:W-:Y:S01]  /*1fb10*/  @P3 STG.E.U16 desc[UR44][R4.64], R24 ;  /* 0x0000001804003986 */ /* 0x000fe2000c10152c */
[----:B------:R-:W-:Y:S01]  /*1fb20*/  ISETP.GT.AND P3, PT, R0, 0x1, P0 ;  /* 0x000000010000780c */ /* 0x000fe20000764270 */
[-C--:B------:R-:W-:Y:S02]  /*1fb30*/  FMUL R26, R26, R2.reuse ;  /* 0x000000021a1a7220 */ /* 0x080fe40000400000 */
[----:B------:R-:W-:Y:S01]  /*1fb40*/  @P4 STG.E.U16 desc[UR44][R4.64+0x2], R25 ;  /* 0x0000021904004986 */ /* 0x000fe2000c10152c */
[----:B------:R-:W-:Y:S01]  /*1fb50*/  ISETP.GT.AND P4, PT, R0, 0x8, P1 ;  /* 0x000000080000780c */ /* 0x000fe20000f84270 */
[-C--:B------:R-:W-:Y:S01]  /*1fb60*/  FMUL R27, R27, R2.reuse ;  /* 0x000000021b1b7220 */ /* 0x080fe20000400000 */
[----:B0-----:R-:W-:Y:S01]  /*1fb70*/  IADD3 R8, P5, R4, UR5, RZ ;  /* 0x0000000504087c10 */ /* 0x001fe2000ffbe0ff */
[----:B------:R-:W-:Y:S01]  /*1fb80*/  FMUL R28, R28, R2 ;  /* 0x000000021c1c7220 */ /* 0x000fe20000400000 */
[----:B------:R-:W-:-:S02]  /*1fb90*/  F2FP.BF16.F32.PACK_AB R26, RZ, R26 ;  /* 0x0000001aff1a723e */ /* 0x000fc400000010ff */
[----:B------:R-:W-:Y:S02]  /*1fba0*/  IADD3.X R9, R5, UR4, RZ, P5, !PT ;  /* 0x0000000405097c10 */ /* 0x000fe4000affe4ff */
[----:B------:R-:W-:Y:S02]  /*1fbb0*/  F2FP.BF16.F32.PACK_AB R27, RZ, R27 ;  /* 0x0000001bff1b723e */ /* 0x000fe400000010ff */
[----:B------:R-:W-:Y:S01]  /*1fbc0*/  F2FP.BF16.F32.PACK_AB R28, RZ, R28 ;  /* 0x0000001cff1c723e */ /* 0x000fe200000010ff */
[----:B------:R-:W-:Y:S01]  /*1fbd0*/  @P2 STG.E.U16 desc[UR44][R8.64], R26 ;  /* 0x0000001a08002986 */ /* 0x000fe2000c10152c */
[C---:B------:R-:W-:Y:S02]  /*1fbe0*/  ISETP.GT.AND P5, PT, R0.reuse, 0x9, P1 ;  /* 0x000000090000780c */ /* 0x040fe40000fa4270 */
[C---:B------:R-:W-:Y:S01]  /*1fbf0*/  ISETP.GT.AND P2, PT, R0.reuse, 0x8, P0 ;  /* 0x000000080000780c */ /* 0x040fe20000744270 */
[----:B------:R-:W-:Y:S01]  /*1fc00*/  @P3 STG.E.U16 desc[UR44][R8.64+0x2], R27 ;  /* 0x0000021b08003986 */ /* 0x000fe2000c10152c */
[-C--:B------:R-:W-:Y:S01]  /*1fc10*/  FMUL R29, R29, R2.reuse ;  /* 0x000000021d1d7220 */ /* 0x080fe20000400000 */
[----:B------:R-:W-:Y:S01]  /*1fc20*/  ISETP.GT.AND P3, PT, R0, 0x9, P0 ;  /* 0x000000090000780c */ /* 0x000fe20000764270 */
[-C--:B------:R-:W-:Y:S01]  /*1fc30*/  FMUL R30, R30, R2.reuse ;  /* 0x000000021e1e7220 */ /* 0x080fe20000400000 */
[----:B------:R-:W-:Y:S01]  /*1fc40*/  @P4 STG.E.U16 desc[UR44][R4.64+0x10], R28 ;  /* 0x0000101c04004986 */ /* 0x000fe2000c10152c */
[----:B------:R-:W-:Y:S01]  /*1fc50*/  ISETP.GT.AND P4, PT, R0, 0x10, P1 ;  /* 0x000000100000780c */ /* 0x000fe20000f84270 */
[-C--:B------:R-:W-:Y:S01]  /*1fc60*/  FMUL R31, R31, R2.reuse ;  /* 0x000000021f1f7220 */ /* 0x080fe20000400000 */
[----:B------:R-:W-:Y:S01]  /*1fc70*/  IADD3 R10, P6, R4, UR5, RZ ;  /* 0x00000005040a7c10 */ /* 0x000fe2000ffde0ff */
[----:B------:R-:W-:Y:S01]  /*1fc80*/  FMUL R32, R32, R2 ;  /* 0x0000000220207220 */ /* 0x000fe20000400000 */
[----:B------:R-:W-:-:S02]  /*1fc90*/  F2FP.BF16.F32.PACK_AB R29, RZ, R29 ;  /* 0x0000001dff1d723e */ /* 0x000fc400000010ff */
[----:B------:R-:W-:Y:S02]  /*1fca0*/  F2FP.BF16.F32.PACK_AB R30, RZ, R30 ;  /* 0x0000001eff1e723e */ /* 0x000fe400000010ff */
[----:B------:R-:W-:Y:S02]  /*1fcb0*/  IADD3.X R11, R5, UR4, RZ, P6, !PT ;  /* 0x00000004050b7c10 */ /* 0x000fe4000b7fe4ff */
[----:B------:R-:W-:Y:S01]  /*1fcc0*/  F2FP.BF16.F32.PACK_AB R31, RZ, R31 ;  /* 0x0000001fff1f723e */ /* 0x000fe200000010ff */
[----:B------:R-:W-:Y:S01]  /*1fcd0*/  @P5 STG.E.U16 desc[UR44][R4.64+0x12], R29 ;  /* 0x0000121d04005986 */ /* 0x000fe2000c10152c */
[----:B------:R-:W-:Y:S02]  /*1fce0*/  F2FP.BF16.F32.PACK_AB R32, RZ, R32 ;  /* 0x00000020ff20723e */ /* 0x000fe400000010ff */
[C---:B------:R-:W-:Y:S01]  /*1fcf0*/  ISETP.GT.AND P5, PT, R0.reuse, 0x11, P1 ;  /* 0x000000110000780c */ /* 0x040fe20000fa4270 */
[----:B------:R-:W-:Y:S01]  /*1fd00*/  @P2 STG.E.U16 desc[UR44][R10.64+0x10], R30 ;  /* 0x0000101e0a002986 */ /* 0x000fe2000c10152c */
[----:B------:R-:W-:Y:S01]  /*1fd10*/  ISETP.GT.AND P2, PT, R0, 0x10, P0 ;  /* 0x000000100000780c */ /* 0x000fe20000744270 */
[----:B------:R-:W-:-:S02]  /*1fd20*/  FMUL R33, R33, R2 ;  /* 0x0000000221217220 */ /* 0x000fc40000400000 */
[----:B------:R-:W-:Y:S01]  /*1fd30*/  @P3 STG.E.U16 desc[UR44][R6.64+0x12], R31 ;  /* 0x0000121f06003986 */ /* 0x000fe2000c10152c */
[----:B------:R-:W-:Y:S01]  /*1fd40*/  ISETP.GT.AND P3, PT, R0, 0x11, P0 ;  /* 0x000000110000780c */ /* 0x000fe20000764270 */
[-C--:B------:R-:W-:Y:S02]  /*1fd50*/  FMUL R34, R34, R2.reuse ;  /* 0x0000000222227220 */ /* 0x080fe40000400000 */
[----:B------:R-:W-:Y:S01]  /*1fd60*/  @P4 STG.E.U16 desc[UR44][R4.64+0x20], R32 ;  /* 0x0000202004004986 */ /* 0x000fe2000c10152c */
[----:B------:R-:W-:Y:S01]  /*1fd70*/  ISETP.GT.AND P4, PT, R0, 0x18, P1 ;  /* 0x000000180000780c */ /* 0x000fe20000f84270 */
[-C--:B------:R-:W-:Y:S01]  /*1fd80*/  FMUL R35, R35, R2.reuse ;  /* 0x0000000223237220 */ /* 0x080fe20000400000 */
[----:B------:R-:W-:Y:S01]  /*1fd90*/  FMUL R36, R36, R2 ;  /* 0x0000000224247220 */ /* 0x000fe20000400000 */
[----:B------:R-:W-:Y:S02]  /*1fda0*/  F2FP.BF16.F32.PACK_AB R33, RZ, R33 ;  /* 0x00000021ff21723e */ /* 0x000fe400000010ff */
[----:B------:R-:W-:-:S02]  /*1fdb0*/  F2FP.BF16.F32.PACK_AB R34, RZ, R34 ;  /* 0x00000022ff22723e */ /* 0x000fc400000010ff */
[----:B------:R-:W-:Y:S01]  /*1fdc0*/  F2FP.BF16.F32.PACK_AB R35, RZ, R35 ;  /* 0x00000023ff23723e */ /* 0x000fe200000010ff */
[----:B------:R-:W-:Y:S01]  /*1fdd0*/  @P5 STG.E.U16 desc[UR44][R4.64+0x22], R33 ;  /* 0x0000222104005986 */ /* 0x000fe2000c10152c */
[----:B------:R-:W-:Y:S02]  /*1fde0*/  F2FP.BF16.F32.PACK_AB R36, RZ, R36 ;  /* 0x00000024ff24723e */ /* 0x000fe400000010ff */
[C---:B------:R-:W-:Y:S01]  /*1fdf0*/  ISETP.GT.AND P5, PT, R0.reuse, 0x19, P1 ;  /* 0x000000190000780c */ /* 0x040fe20000fa4270 */
[----:B------:R-:W-:Y:S01]  /*1fe00*/  @P2 STG.E.U16 desc[UR44][R6.64+0x20], R34 ;  /* 0x0000202206002986 */ /* 0x000fe2000c10152c */
[C---:B------:R-:W-:Y:S01]  /*1fe10*/  ISETP.GT.AND P2, PT, R0.reuse, 0x18, P0 ;  /* 0x000000180000780c */ /* 0x040fe20000744270 */
[-C--:B------:R-:W-:Y:S02]  /*1fe20*/  FMUL R37, R37, R2.reuse ;  /* 0x0000000225257220 */ /* 0x080fe40000400000 */
[----:B------:R-:W-:Y:S01]  /*1fe30*/  @P3 STG.E.U16 desc[UR44][R6.64+0x22], R35 ;  /* 0x0000222306003986 */ /* 0x000fe2000c10152c */
[----:B------:R-:W-:Y:S01]  /*1fe40*/  ISETP.GT.AND P3, PT, R0, 0x19, P0 ;  /* 0x000000190000780c */ /* 0x000fe20000764270 */
[----:B------:R-:W-:-:S02]  /*1fe50*/  FMUL R38, R38, R2 ;  /* 0x0000000226267220 */ /* 0x000fc40000400000 */
[----:B------:R-:W-:Y:S01]  /*1fe60*/  @P4 STG.E.U16 desc[UR44][R4.64+0x30], R36 ;  /* 0x0000302404004986 */ /* 0x000fe2000c10152c */
[----:B------:R-:W-:Y:S01]  /*1fe70*/  ISETP.GT.AND P4, PT, R0, 0x20, P1 ;  /* 0x000000200000780c */ /* 0x000fe20000f84270 */
[-C--:B------:R-:W-:Y:S01]  /*1fe80*/  FMUL R39, R39, R2.reuse ;  /* 0x0000000227277220 */ /* 0x080fe20000400000 */
[----:B------:R-:W-:Y:S01]  /*1fe90*/  FMUL R40, R40, R2 ;  /* 0x0000000228287220 */ /* 0x000fe20000400000 */
[----:B------:R-:W-:Y:S02]  /*1fea0*/  F2FP.BF16.F32.PACK_AB R37, RZ, R37 ;  /* 0x00000025ff25723e */ /* 0x000fe400000010ff */
[----:B------:R-:W-:Y:S02]  /*1feb0*/  F2FP.BF16.F32.PACK_AB R38, RZ, R38 ;  /* 0x00000026ff26723e */ /* 0x000fe400000010ff */
[----:B------:R-:W-:Y:S01]  /*1fec0*/  F2FP.BF16.F32.PACK_AB R39, RZ, R39 ;  /* 0x00000027ff27723e */ /* 0x000fe200000010ff */
[----:B------:R-:W-:Y:S01]  /*1fed0*/  @P5 STG.E.U16 desc[UR44][R4.64+0x32], R37 ;  /* 0x0000322504005986 */ /* 0x000fe2000c10152c */
[----:B------:R-:W-:-:S02]  /*1fee0*/  F2FP.BF16.F32.PACK_AB R40, RZ, R40 ;  /* 0x00000028ff28723e */ /* 0x000fc400000010ff */
[C---:B------:R-:W-:Y:S01]  /*1fef0*/  ISETP.GT.AND P5, PT, R0.reuse, 0x21, P1 ;  /* 0x000000210000780c */ /* 0x040fe20000fa4270 */
[----:B------:R-:W-:Y:S01]  /*1ff00*/  @P2 STG.E.U16 desc[UR44][R6.64+0x30], R38 ;  /* 0x0000302606002986 */ /* 0x000fe2000c10152c */
[C---:B------:R-:W-:Y:S01]  /*1ff10*/  ISETP.GT.AND P2, PT, R0.reuse, 0x20, P0 ;  /* 0x000000200000780c */ /* 0x040fe20000744270 */
[-C--:B------:R-:W-:Y:S02]  /*1ff20*/  FMUL R41, R41, R2.reuse ;  /* 0x0000000229297220 */ /* 0x080fe40000400000 */
[----:B------:R-:W-:Y:S01]  /*1ff30*/  @P3 STG.E.U16 desc[UR44][R6.64+0x32], R39 ;  /* 0x0000322706003986 */ /* 0x000fe2000c10152c */
[----:B------:R-:W-:Y:S01]  /*1ff40*/  ISETP.GT.AND P3, PT, R0, 0x21, P0 ;  /* 0x000000210000780c */ /* 0x000fe20000764270 */
[-C--:B------:R-:W-:Y:S02]  /*1ff50*/  FMUL R42, R42, R2.reuse ;  /* 0x000000022a2a7220 */ /* 0x080fe40000400000 */
[----:B------:R-:W-:Y:S01]  /*1ff60*/  @P4 STG.E.U16 desc[UR44][R4.64+0x40], R40 ;  /* 0x0000402804004986 */ /* 0x000fe2000c10152c */
[----:B------:R-:W-:Y:S01]  /*1ff70*/  ISETP.GT.AND P4, PT, R0, 0x28, P1 ;  /* 0x000000280000780c */ /* 0x000fe20000f84270 */
[-C--:B------:R-:W-:Y:S01]  /*1ff80*/  FMUL R43, R43, R2.reuse ;  /* 0x000000022b2b7220 */ /* 0x080fe20000400000 */
[----:B------:R-:W-:Y:S01]  /*1ff90*/  FMUL R44, R44, R2 ;  /* 0x000000022c2c7220 */ /* 0x000fe20000400000 */
[----:B------:R-:W-:-:S02]  /*1ffa0*/  F2FP.BF16.F32.PACK_AB R41, RZ, R41 ;  /* 0x00000029ff29723e */ /* 0x000fc400000010ff */
[----:B------:R-:W-:Y:S02]  /*1ffb0*/  F2FP.BF16.F32.PACK_AB R42, RZ, R42 ;  /* 0x0000002aff2a723e */ /* 0x000fe400000010ff */
        /* <DEDUP_REMOVED lines=357> */
[----:B------:R-:W-:Y:S01]  /*21610*/  ISETP.GT.AND P2, PT, R0, 0xd8, P0 ;  /* 0x000000d80000780c */ /* 0x000fe20000744270 */
[-C--:B------:R-:W-:Y:S02]  /*21620*/  FMUL R133, R133, R2.reuse ;  /* 0x0000000285857220 */ /* 0x080fe40000400000 */
[----:B------:R-:W-:Y:S01]  /*21630*/  @P3 STG.E.U16 desc[UR44][R6.64+0x1a2], R131 ;  /* 0x0001a28306003986 */ /* 0x000fe2000c10152c */
[----:B------:R-:W-:-:S03]  /*21640*/  FMUL R134, R134, R2 ;  /* 0x0000000286867220 */ /* 0x000fc60000400000 */
[----:B------:R-:W-:Y:S01]  /*21650*/  @P4 STG.E.U16 desc[UR44][R4.64+0x1b0], R132 ;  /* 0x0001b08404004986 */ /* 0x000fe2000c10152c */
[C---:B------:R-:W-:Y:S01]  /*21660*/  ISETP.GT.AND P4, PT, R0.reuse, 0xd9, P0 ;  /* 0x000000d90000780c */ /* 0x040fe20000784270 */
[----:B------:R-:W-:Y:S01]  /*21670*/  FMUL R135, R135, R2 ;  /* 0x0000000287877220 */ /* 0x000fe20000400000 */
[----:B------:R-:W-:Y:S02]  /*21680*/  F2FP.BF16.F32.PACK_AB R133, RZ, R133 ;  /* 0x00000085ff85723e */ /* 0x000fe400000010ff */
[----:B------:R-:W-:Y:S02]  /*21690*/  F2FP.BF16.F32.PACK_AB R134, RZ, R134 ;  /* 0x00000086ff86723e */ /* 0x000fe400000010ff */
[----:B------:R-:W-:Y:S01]  /*216a0*/  F2FP.BF16.F32.PACK_AB R135, RZ, R135 ;  /* 0x00000087ff87723e */ /* 0x000fe200000010ff */
[----:B------:R-:W-:Y:S01]  /*216b0*/  @P5 STG.E.U16 desc[UR44][R4.64+0x1b2], R133 ;  /* 0x0001b28504005986 */ /* 0x000fe2000c10152c */
[----:B------:R-:W-:-:S03]  /*216c0*/  ISETP.GT.AND P5, PT, R0, 0xe0, P1 ;  /* 0x000000e00000780c */ /* 0x000fc60000fa4270 */
[----:B------:R-:W-:Y:S01]  /*216d0*/  @P2 STG.E.U16 desc[UR44][R6.64+0x1b0], R134 ;  /* 0x0001b08606002986 */ /* 0x000fe2000c10152c */
[----:B------:R-:W-:Y:S01]  /*216e0*/  ISETP.GT.AND P2, PT, R0, 0xe1, P1 ;  /* 0x000000e10000780c */ /* 0x000fe20000f44270 */
[-C--:B------:R-:W-:Y:S01]  /*216f0*/  FMUL R136, R136, R2.reuse ;  /* 0x0000000288887220 */ /* 0x080fe20000400000 */
[C---:B------:R-:W-:Y:S01]  /*21700*/  ISETP.GT.AND P3, PT, R0.reuse, 0xe0, P0 ;  /* 0x000000e00000780c */ /* 0x040fe20000764270 */
[----:B------:R-:W-:Y:S01]  /*21710*/  @P4 STG.E.U16 desc[UR44][R6.64+0x1b2], R135 ;  /* 0x0001b28706004986 */ /* 0x000fe2000c10152c */
[-C--:B------:R-:W-:Y:S01]  /*21720*/  FMUL R137, R137, R2.reuse ;  /* 0x0000000289897220 */ /* 0x080fe20000400000 */
[----:B------:R-:W-:Y:S01]  /*21730*/  ISETP.GT.AND P4, PT, R0, 0xe1, P0 ;  /* 0x000000e10000780c */ /* 0x000fe20000784270 */
[-C--:B------:R-:W-:Y:S01]  /*21740*/  FMUL R138, R138, R2.reuse ;  /* 0x000000028a8a7220 */ /* 0x080fe20000400000 */
[----:B------:R-:W-:Y:S01]  /*21750*/  FMUL R139, R139, R2 ;  /* 0x000000028b8b7220 */ /* 0x000fe20000400000 */
[----:B------:R-:W-:Y:S02]  /*21760*/  F2FP.BF16.F32.PACK_AB R136, RZ, R136 ;  /* 0x00000088ff88723e */ /* 0x000fe400000010ff */
[----:B------:R-:W-:-:S02]  /*21770*/  F2FP.BF16.F32.PACK_AB R137, RZ, R137 ;  /* 0x00000089ff89723e */ /* 0x000fc400000010ff */
[----:B------:R-:W-:Y:S02]  /*21780*/  F2FP.BF16.F32.PACK_AB R138, RZ, R138 ;  /* 0x0000008aff8a723e */ /* 0x000fe400000010ff */
[----:B------:R-:W-:Y:S01]  /*21790*/  F2FP.BF16.F32.PACK_AB R139, RZ, R139 ;  /* 0x0000008bff8b723e */ /* 0x000fe200000010ff */
[----:B------:R-:W-:Y:S01]  /*217a0*/  @P5 STG.E.U16 desc[UR44][R4.64+0x1c0], R136 ;  /* 0x0001c08804005986 */ /* 0x000fe2000c10152c */
[----:B------:R-:W-:-:S03]  /*217b0*/  ISETP.GT.AND P5, PT, R0, 0xe9, P1 ;  /* 0x000000e90000780c */ /* 0x000fc60000fa4270 */
[----:B------:R-:W-:Y:S01]  /*217c0*/  @P2 STG.E.U16 desc[UR44][R4.64+0x1c2], R137 ;  /* 0x0001c28904002986 */ /* 0x000fe2000c10152c */
[C---:B------:R-:W-:Y:S02]  /*217d0*/  ISETP.GT.AND P2, PT, R0.reuse, 0xe8, P1 ;  /* 0x000000e80000780c */ /* 0x040fe40000f44270 */
[C---:B------:R-:W-:Y:S01]  /*217e0*/  ISETP.GT.AND P6, PT, R0.reuse, 0xe8, P0 ;  /* 0x000000e80000780c */ /* 0x040fe200007c4270 */
[----:B------:R-:W-:Y:S01]  /*217f0*/  @P3 STG.E.U16 desc[UR44][R6.64+0x1c0], R138 ;  /* 0x0001c08a06003986 */ /* 0x000fe2000c10152c */
[----:B------:R-:W-:Y:S01]  /*21800*/  ISETP.GT.AND P3, PT, R0, 0xe9, P0 ;  /* 0x000000e90000780c */ /* 0x000fe20000764270 */
[-C--:B------:R-:W-:Y:S01]  /*21810*/  FMUL R140, R140, R2.reuse ;  /* 0x000000028c8c7220 */ /* 0x080fe20000400000 */
[-C--:B------:R-:W-:Y:S01]  /*21820*/  FMUL R141, R141, R2.reuse ;  /* 0x000000028d8d7220 */ /* 0x080fe20000400000 */
[----:B------:R-:W-:Y:S01]  /*21830*/  @P4 STG.E.U16 desc[UR44][R6.64+0x1c2], R139 ;  /* 0x0001c28b06004986 */ /* 0x000fe2000c10152c */
[----:B------:R-:W-:Y:S01]  /*21840*/  ISETP.GT.AND P4, PT, R0, 0xf0, P1 ;  /* 0x000000f00000780c */ /* 0x000fe20000f84270 */
[-C--:B------:R-:W-:Y:S01]  /*21850*/  FMUL R142, R142, R2.reuse ;  /* 0x000000028e8e7220 */ /* 0x080fe20000400000 */
[-C--:B------:R-:W-:Y:S01]  /*21860*/  FMUL R143, R143, R2.reuse ;  /* 0x000000028f8f7220 */ /* 0x080fe20000400000 */
[----:B------:R-:W-:Y:S01]  /*21870*/  FMUL R144, R144, R2 ;  /* 0x0000000290907220 */ /* 0x000fe20000400000 */
[----:B------:R-:W-:-:S02]  /*21880*/  F2FP.BF16.F32.PACK_AB R140, RZ, R140 ;  /* 0x0000008cff8c723e */ /* 0x000fc400000010ff */
[----:B------:R-:W-:Y:S02]  /*21890*/  F2FP.BF16.F32.PACK_AB R141, RZ, R141 ;  /* 0x0000008dff8d723e */ /* 0x000fe400000010ff */
[----:B------:R-:W-:Y:S02]  /*218a0*/  F2FP.BF16.F32.PACK_AB R142, RZ, R142 ;  /* 0x0000008eff8e723e */ /* 0x000fe400000010ff */
[----:B------:R-:W-:Y:S02]  /*218b0*/  F2FP.BF16.F32.PACK_AB R143, RZ, R143 ;  /* 0x0000008fff8f723e */ /* 0x000fe400000010ff */
[----:B------:R-:W-:Y:S01]  /*218c0*/  F2FP.BF16.F32.PACK_AB R144, RZ, R144 ;  /* 0x00000090ff90723e */ /* 0x000fe200000010ff */
[----:B------:R-:W-:Y:S01]  /*218d0*/  @P2 STG.E.U16 desc[UR44][R4.64+0x1d0], R140 ;  /* 0x0001d08c04002986 */ /* 0x000fe2000c10152c */
[----:B------:R-:W-:-:S03]  /*218e0*/  ISETP.GT.AND P2, PT, R0, 0xf1, P1 ;  /* 0x000000f10000780c */ /* 0x000fc60000f44270 */
[----:B------:R-:W-:Y:S01]  /*218f0*/  @P5 STG.E.U16 desc[UR44][R4.64+0x1d2], R141 ;  /* 0x0001d28d04005986 */ /* 0x000fe2000c10152c */
[----:B------:R-:W-:-:S03]  /*21900*/  ISETP.GT.AND P5, PT, R0, 0xf0, P0 ;  /* 0x000000f00000780c */ /* 0x000fc600007a4270 */
[----:B------:R-:W-:Y:S01]  /*21910*/  @P6 STG.E.U16 desc[UR44][R6.64+0x1d0], R142 ;  /* 0x0001d08e06006986 */ /* 0x000fe2000c10152c */
[----:B------:R-:W-:-:S03]  /*21920*/  FMUL R145, R145, R2 ;  /* 0x0000000291917220 */ /* 0x000fc60000400000 */
[----:B------:R-:W-:Y:S01]  /*21930*/  @P3 STG.E.U16 desc[UR44][R6.64+0x1d2], R143 ;  /* 0x0001d28f06003986 */ /* 0x000fe2000c10152c */
[----:B------:R-:W-:-:S03]  /*21940*/  ISETP.GT.AND P3, PT, R0, 0xf8, P1 ;  /* 0x000000f80000780c */ /* 0x000fc60000f64270 */
[----:B------:R-:W-:Y:S01]  /*21950*/  @P4 STG.E.U16 desc[UR44][R4.64+0x1e0], R144 ;  /* 0x0001e09004004986 */ /* 0x000fe2000c10152c */
[----:B------:R-:W-:Y:S01]  /*21960*/  ISETP.GT.AND P4, PT, R0, 0xf1, P0 ;  /* 0x000000f10000780c */ /* 0x000fe20000784270 */
[-C--:B------:R-:W-:Y:S01]  /*21970*/  FMUL R146, R146, R2.reuse ;  /* 0x0000000292927220 */ /* 0x080fe20000400000 */
[C---:B------:R-:W-:Y:S01]  /*21980*/  ISETP.GT.AND P1, PT, R0.reuse, 0xf9, P1 ;  /* 0x000000f90000780c */ /* 0x040fe20000f24270 */
[-C--:B------:R-:W-:Y:S01]  /*21990*/  FMUL R147, R147, R2.reuse ;  /* 0x0000000293937220 */ /* 0x080fe20000400000 */
[----:B------:R-:W-:Y:S01]  /*219a0*/  ISETP.GT.AND P6, PT, R0, 0xf8, P0 ;  /* 0x000000f80000780c */ /* 0x000fe200007c4270 */
[-C--:B------:R-:W-:Y:S01]  /*219b0*/  FMUL R148, R148, R2.reuse ;  /* 0x0000000294947220 */ /* 0x080fe20000400000 */
[----:B------:R-:W-:Y:S01]  /*219c0*/  FMUL R149, R149, R2 ;  /* 0x0000000295957220 */ /* 0x000fe20000400000 */
[----:B------:R-:W-:Y:S02]  /*219d0*/  F2FP.BF16.F32.PACK_AB R145, RZ, R145 ;  /* 0x00000091ff91723e */ /* 0x000fe400000010ff */
[----:B------:R-:W-:-:S02]  /*219e0*/  F2FP.BF16.F32.PACK_AB R146, RZ, R146 ;  /* 0x00000092ff92723e */ /* 0x000fc400000010ff */
[----:B------:R-:W-:Y:S02]  /*219f0*/  ISETP.GT.AND P0, PT, R0, 0xf9, P0 ;  /* 0x000000f90000780c */ /* 0x000fe40000704270 */
[----:B------:R-:W-:Y:S01]  /*21a00*/  F2FP.BF16.F32.PACK_AB R147, RZ, R147 ;  /* 0x00000093ff93723e */ /* 0x000fe200000010ff */
[----:B------:R-:W-:Y:S01]  /*21a10*/  FMUL R150, R150, R2 ;  /* 0x0000000296967220 */ /* 0x000fe20000400000 */
[----:B------:R-:W-:Y:S02]  /*21a20*/  F2FP.BF16.F32.PACK_AB R148, RZ, R148 ;  /* 0x00000094ff94723e */ /* 0x000fe400000010ff */
[----:B------:R-:W-:Y:S01]  /*21a30*/  F2FP.BF16.F32.PACK_AB R149, RZ, R149 ;  /* 0x00000095ff95723e */ /* 0x000fe200000010ff */
[----:B------:R-:W-:Y:S01]  /*21a40*/  FMUL R151, R151, R2 ;  /* 0x0000000297977220 */ /* 0x000fe20000400000 */
[----:B------:R-:W-:Y:S01]  /*21a50*/  @P2 STG.E.U16 desc[UR44][R4.64+0x1e2], R145 ;  /* 0x0001e29104002986 */ /* 0x000fe2000c10152c */
[----:B------:R-:W-:-:S03]  /*21a60*/  F2FP.BF16.F32.PACK_AB R150, RZ, R150 ;  /* 0x00000096ff96723e */ /* 0x000fc600000010ff */
[----:B------:R-:W-:Y:S01]  /*21a70*/  @P5 STG.E.U16 desc[UR44][R6.64+0x1e0], R146 ;  /* 0x0001e09206005986 */ /* 0x000fe2000c10152c */
[----:B------:R-:W-:-:S03]  /*21a80*/  F2FP.BF16.F32.PACK_AB R151, RZ, R151 ;  /* 0x00000097ff97723e */ /* 0x000fc600000010ff */
[----:B------:R-:W-:Y:S04]  /*21a90*/  @P4 STG.E.U16 desc[UR44][R6.64+0x1e2], R147 ;  /* 0x0001e29306004986 */ /* 0x000fe8000c10152c */
[----:B------:R-:W-:Y:S04]  /*21aa0*/  @P3 STG.E.U16 desc[UR44][R4.64+0x1f0], R148 ;  /* 0x0001f09404003986 */ /* 0x000fe8000c10152c */
[----:B------:R0:W-:Y:S02]  /*21ab0*/  @P1 STG.E.U16 desc[UR44][R4.64+0x1f2], R149 ;  /* 0x0001f29504001986 */ /* 0x0001e4000c10152c */
[----:B0-----:R-:W-:-:S02]  /*21ac0*/  @P6 IMAD.MOV.U32 R4, RZ, RZ, R6 ;  /* 0x000000ffff046224 */ /* 0x001fc400078e0006 */
[----:B------:R-:W-:-:S05]  /*21ad0*/  @P6 IMAD.MOV.U32 R5, RZ, RZ, R7 ;  /* 0x000000ffff056224 */ /* 0x000fca00078e0007 */
[----:B------:R0:W-:Y:S04]  /*21ae0*/  @P6 STG.E.U16 desc[UR44][R4.64+0x1f0], R150 ;  /* 0x0001f09604006986 */ /* 0x0001e8000c10152c */
[----:B------:R0:W-:Y:S02]  /*21af0*/  @P0 STG.E.U16 desc[UR44][R6.64+0x1f2], R151 ;  /* 0x0001f29706000986 */ /* 0x0001e4000c10152c */
.L_x_542:
[----:B------:R-:W-:Y:S05]  /*21b00*/  BSYNC B0 ;  /* 0x0000000000007941 */ /* 0x000fea0003800000 */
.L_x_34:
[----:B0-----:R-:W2:Y:S04]  /*21b10*/  LDL.LU R5, [R1+0x200] ;  /* 0x0002000001057983 */ /* 0x001ea80000300800 */
[----:B------:R-:W2:Y:S01]  /*21b20*/  LDL.LU R4, [R1+0x204] ;  /* 0x0002040001047983 */ /* 0x000ea20000300800 */
[----:B------:R-:W-:Y:S01]  /*21b30*/  ULDC UR4, c[0x0][0xc] ;  /* 0x0000030000047ab9 */ /* 0x000fe20000000800 */
[----:B------:R-:W-:Y:S01]  /*21b40*/  ULDC UR5, c[0x0][0x10] ;  /* 0x0000040000057ab9 */ /* 0x000fe20000000800 */
[----:B-----5:R-:W2:Y:S01]  /*21b50*/  LDC R3, c[0x0][0x14] ;  /* 0x00000500ff037b82 */ /* 0x020ea20000000800 */
[----:B------:R-:W-:Y:S01]  /*21b60*/  UIMAD.WIDE.U32 UR4, UR4, UR5, URZ ;  /* 0x00000005040472a5 */ /* 0x000fe2000f8e003f */
[----:B----4-:R-:W-:Y:S01]  /*21b70*/  PRMT R0, RZ, 0x7610, R0 ;  /* 0x00007610ff007816 */ /* 0x010fe20000000000 */
[----:B------:R-:W-:Y:S01]  /*21b80*/  UMOV UR41, 0xffffffff ;  /* 0xffffffff00297882 */ /* 0x000fe20000000000 */
[----:B------:R-:W-:-:S03]  /*21b90*/  UMOV UR42, 0xffffffff ;  /* 0xffffffff002a7882 */ /* 0x000fc60000000000 */
[----:B--2---:R-:W-:-:S04]  /*21ba0*/  IMAD.WIDE.U32 R4, R3, UR4, R4 ;  /* 0x0000000403047c25 */ /* 0x004fc8000f8e0004 */
[----:B------:R-:W-:Y:S01]  /*21bb0*/  IMAD R3, R3, UR5, RZ ;  /* 0x0000000503037c24 */ /* 0x000fe2000f8e02ff */
[----:B------:R-:W-:Y:S01]  /*21bc0*/  ULDC.64 UR4, c[0x0][0x650] ;  /* 0x0001940000047ab9 */ /* 0x000fe20000000a00 */
[----:B------:R-:W-:Y:S01]  /*21bd0*/  IMAD.MOV.U32 R7, RZ, RZ, R4 ;  /* 0x000000ffff077224 */ /* 0x000fe200078e0004 */
[----:B------:R-:W-:Y:S02]  /*21be0*/  ISETP.GE.U32.AND P0, PT, R4, UR4, PT ;  /* 0x0000000404007c0c */ /* 0x000fe4000bf06070 */
[----:B------:R-:W-:-:S04]  /*21bf0*/  IADD3 R6, R5, R3, RZ ;  /* 0x0000000305067210 */ /* 0x000fc80007ffe0ff */
[----:B------:R-:W-:Y:S01]  /*21c00*/  ISETP.GE.U32.AND.EX P0, PT, R6, UR5, PT, P0 ;  /* 0x0000000506007c0c */ /* 0x000fe2000bf06100 */
[----:B------:R0:W-:Y:S04]  /*21c10*/  STL [R1+0x200], R6 ;  /* 0x0002000601007387 */ /* 0x0001e80000100800 */
[----:B------:R0:W-:Y:S08]  /*21c20*/  STL [R1+0x204], R7 ;  /* 0x0002040701007387 */ /* 0x0001f00000100800 */
[----:B------:R-:W-:Y:S05]  /*21c30*/  @P0 BRA `(.L_x_543) ;  /* 0x0000000400880947 */ /* 0x000fea0003800000 */
[----:B------:R-:W2:Y:S01]  /*21c40*/  S2UR UR6, SR_CTAID.X ;  /* 0x00000000000679c3 */ /* 0x000ea20000002500 */
[----:B------:R-:W-:Y:S01]  /*21c50*/  ULDC.64 UR12, c[0x0][0x628] ;  /* 0x00018a00000c7ab9 */ /* 0x000fe20000000a00 */
[----:B------:R-:W-:Y:S01]  /*21c60*/  ULDC UR4, c[0x0][0x150] ;  /* 0x0000540000047ab9 */ /* 0x000fe20000000800 */
[----:B------:R-:W-:Y:S01]  /*21c70*/  ISETP.NE.U32.AND P0, PT, RZ, UR12, PT ;  /* 0x0000000cff007c0c */ /* 0x000fe2000bf05070 */
[----:B------:R-:W-:Y:S01]  /*21c80*/  ULDC UR15, c[0x0][0x630] ;  /* 0x00018c00000f7ab9 */ /* 0x000fe20000000800 */
[C---:B------:R-:W-:Y:S01]  /*21c90*/  R2UR UR16, R7.reuse ;  /* 0x00000000071072ca */ /* 0x040fe200000e0000 */
[----:B------:R-:W-:Y:S01]  /*21ca0*/  ULDC UR19, c[0x0][0x154] ;  /* 0x0000550000137ab9 */ /* 0x000fe20000000800 */
[----:B------:R-:W-:Y:S01]  /*21cb0*/  ISETP.NE.AND.EX P0, PT, RZ, UR13, PT, P0 ;  /* 0x0000000dff007c0c */ /* 0x000fe2000bf05300 */
[----:B------:R-:W4:Y:S01]  /*21cc0*/  S2UR UR18, SR_CTAID.Y ;  /* 0x00000000001279c3 */ /* 0x000f220000002600 */
[----:B------:R-:W-:Y:S02]  /*21cd0*/  R2UR UR17, R6 ;  /* 0x00000000061172ca */ /* 0x000fe400000e0000 */
[----:B------:R-:W-:-:S02]  /*21ce0*/  R2UR UR10, R7 ;  /* 0x00000000070a72ca */ /* 0x000fc400000e0000 */
[----:B------:R-:W-:Y:S02]  /*21cf0*/  R2UR UR11, R6 ;  /* 0x00000000060b72ca */ /* 0x000fe400000e0000 */
[----:B--2---:R-:W-:-:S05]  /*21d00*/  I2FP.F32.U32 R0, UR6 ;  /* 0x0000000600007c45 */ /* 0x004fca0008201000 */
[----:B------:R-:W-:-:S04]  /*21d10*/  FMUL R0, R0, UR4 ;  /* 0x0000000400007c20 */ /* 0x000fc80008400000 */
[----:B------:R2:W0:Y:S01]  /*21d20*/  F2I.U32.TRUNC.NTZ R3, R0 ;  /* 0x0000000000037305 */ /* 0x000422000020f000 */
[----:B----4-:R-:W-:Y:S05]  /*21d30*/  @!P0 BRA `(.L_x_544) ;  /* 0x0000000000308947 */ /* 0x010fea0003800000 */
        /* <DEDUP_REMOVED lines=12> */
.L_x_544:
[----:B------:R-:W-:Y:S01]  /*21e00*/  USHF.R.U64 UR42, UR10, UR15, UR11 ;  /* 0x0000000f0a2a7299 */ /* 0x000fe2000800120b */
[----:B--2---:R-:W-:Y:S01]  /*21e10*/  I2FP.F32.U32 R0, UR18 ;  /* 0x0000001200007c45 */ /* 0x004fe20008201000 */
[----:B------:R-:W-:Y:S02]  /*21e20*/  USHF.R.U32.HI UR4, URZ, UR15, UR11 ;  /* 0x0000000f3f047299 */ /* 0x000fe4000801160b */
[----:B------:R-:W-:Y:S02]  /*21e30*/  UIADD3 UR10, UP0, URZ, -UR42, URZ ;  /* 0x8000002a3f0a7290 */ /* 0x000fe4000ff1e03f */
[----:B------:R-:W-:Y:S01]  /*21e40*/  FMUL R0, R0, UR19 ;  /* 0x0000001300007c20 */ /* 0x000fe20008400000 */
[----:B------:R-:W-:Y:S01]  /*21e50*/  ULDC.64 UR12, c[0x0][0x620] ;  /* 0x00018800000c7ab9 */ /* 0x000fe20000000a00 */
[----:B------:R-:W-:Y:S01]  /*21e60*/  UIADD3.X UR4, URZ, ~UR4, URZ, UP0, !UPT ;  /* 0x800000043f047290 */ /* 0x000fe200087fe43f */
[----:B------:R-:W-:Y:S01]  /*21e70*/  UMOV UR8, UR16 ;  /* 0x0000001000087c82 */ /* 0x000fe20008000000 */
[----:B------:R-:W-:-:S02]  /*21e80*/  UMOV UR9, UR17 ;  /* 0x0000001100097c82 */ /* 0x000fc40008000000 */
[----:B------:R-:W-:Y:S01]  /*21e90*/  UIMAD UR4, UR4, UR12, URZ ;  /* 0x0000000c040472a4 */ /* 0x000fe2000f8e023f */
[----:B------:R-:W2:Y:S01]  /*21ea0*/  F2I.U32.TRUNC.NTZ R0, R0 ;  /* 0x0000000000007305 */ /* 0x000ea2000020f000 */
[----:B------:R-:W-:Y:S01]  /*21eb0*/  UIMAD.WIDE.U32 UR8, UR10, UR12, UR8 ;  /* 0x0000000c0a0872a5 */ /* 0x000fe2000f8e0008 */
[----:B0-----:R-:W-:Y:S01]  /*21ec0*/  R2UR UR12, R3 ;  /* 0x00000000030c72ca */ /* 0x001fe200000e0000 */
[----:B------:R-:W-:Y:S01]  /*21ed0*/  UIMAD UR10, UR10, UR13, UR4 ;  /* 0x0000000d0a0a72a4 */ /* 0x000fe2000f8e0204 */
[----:B------:R-:W-:Y:S01]  /*21ee0*/  ULDC UR11, c[0x0][0x618] ;  /* 0x00018600000b7ab9 */ /* 0x000fe20000000800 */
[----:B------:R-:W-:Y:S02]  /*21ef0*/  ULDC UR21, c[0x0][0x658] ;  /* 0x0001960000157ab9 */ /* 0x000fe40000000800 */
[----:B------:R-:W-:Y:S01]  /*21f00*/  UIADD3 UR9, UR9, UR10, URZ ;  /* 0x0000000a09097290 */ /* 0x000fe2000fffe03f */
[----:B------:R-:W-:Y:S01]  /*21f10*/  UMOV UR15, 0xffffffff ;  /* 0xffffffff000f7882 */ /* 0x000fe20000000000 */
[----:B------:R-:W-:Y:S01]  /*21f20*/  ULDC.64 UR4, c[0x0][0x640] ;  /* 0x0001900000047ab9 */ /* 0x000fe20000000a00 */
[----:B------:R-:W-:Y:S01]  /*21f30*/  USHF.L.U32 UR15, UR15, UR21, URZ ;  /* 0x000000150f0f7299 */ /* 0x000fe2000800063f */
[----:B------:R-:W-:Y:S01]  /*21f40*/  ISETP.NE.U32.AND P0, PT, RZ, UR4, PT ;  /* 0x00000004ff007c0c */ /* 0x000fe2000bf05070 */
[----:B------:R-:W-:-:S02]  /*21f50*/  USHF.R.U64 UR16, UR8, UR11, UR9 ;  /* 0x0000000b08107299 */ /* 0x000fc40008001209 */
[----:B------:R-:W-:Y:S01]  /*21f60*/  USHF.R.U32.HI UR8, URZ, UR11, UR9 ;  /* 0x0000000b3f087299 */ /* 0x000fe20008011609 */
[----:B--2---:R-:W-:Y:S01]  /*21f70*/  R2UR UR14, R0 ;  /* 0x00000000000e72ca */ /* 0x004fe200000e0000 */
[----:B------:R-:W-:Y:S01]  /*21f80*/  ULDC UR17, c[0x0][0x608] ;  /* 0x0001820000117ab9 */ /* 0x000fe20000000800 */
[----:B------:R-:W-:Y:S01]  /*21f90*/  ULOP3.LUT UR40, URZ, UR15, URZ, 0x33, !UPT ;  /* 0x0000000f3f287292 */ /* 0x000fe2000f8e333f */
[----:B------:R-:W-:Y:S01]  /*21fa0*/  ISETP.NE.AND.EX P0, PT, RZ, UR5, PT, P0 ;  /* 0x00000005ff007c0c */ /* 0x000fe2000bf05300 */
[----:B------:R-:W-:Y:S02]  /*21fb0*/  USHF.R.U64 UR15, UR16, UR17, UR8 ;  /* 0x00000011100f7299 */ /* 0x000fe40008001208 */
[----:B------:R-:W-:Y:S02]  /*21fc0*/  USHF.R.U32.HI UR8, URZ, UR17, UR8 ;  /* 0x000000113f087299 */ /* 0x000fe40008011608 */
[----:B------:R-:W-:Y:S02]  /*21fd0*/  UIADD3 UR12, -UR12, URZ, URZ ;  /* 0x0000003f0c0c7290 */ /* 0x000fe4000fffe13f */
[----:B------:R-:W-:Y:S01]  /*21fe0*/  USHF.R.U64 UR17, UR15, UR21, UR8 ;  /* 0x000000150f117299 */ /* 0x000fe20008001208 */
[----:B------:R-:W-:Y:S01]  /*21ff0*/  UMOV UR19, 0x1 ;  /* 0x0000000100137882 */ /* 0x000fe20000000000 */
[----:B------:R-:W-:Y:S01]  /*22000*/  ULDC UR13, c[0x0][0x144] ;  /* 0x00005100000d7ab9 */ /* 0x000fe20000000800 */
[----:B------:R-:W-:Y:S01]  /*22010*/  ULDC UR7, c[0x0][0x600] ;  /* 0x0001800000077ab9 */ /* 0x000fe20000000800 */
[----:B------:R-:W-:-:S02]  /*22020*/  USHF.L.U32 UR24, UR19, UR21, URZ ;  /* 0x0000001513187299 */ /* 0x000fc4000800063f */
[----:B------:R-:W-:Y:S02]  /*22030*/  USHF.R.U32.HI UR8, URZ, UR21, UR8 ;  /* 0x000000153f087299 */ /* 0x000fe40008011608 */
[----:B------:R-:W-:Y:S02]  /*22040*/  UIMAD UR21, UR13, UR12, UR6 ;  /* 0x0000000c0d1572a4 */ /* 0x000fe4000f8e0206 */
[----:B------:R-:W-:Y:S02]  /*22050*/  UIADD3 UR20, UR7, -0x1, URZ ;  /* 0xffffffff07147890 */ /* 0x000fe4000fffe03f */
[----:B------:R-:W-:Y:S01]  /*22060*/  UIADD3 UR19, -UR14, URZ, URZ ;  /* 0x0000003f0e137290 */ /* 0x000fe2000fffe13f */
[----:B------:R-:W-:Y:S01]  /*22070*/  ULDC UR25, c[0x0][0x148] ;  /* 0x0000520000197ab9 */ /* 0x000fe20000000800 */
[----:B------:R-:W-:Y:S01]  /*22080*/  ULDC UR22, c[0x0][0x648] ;  /* 0x0001920000167ab9 */ /* 0x000fe20000000800 */
[----:B------:R-:W-:Y:S01]  /*22090*/  ULDC UR23, c[0x0][0x638] ;  /* 0x00018e0000177ab9 */ /* 0x000fe20000000800 */
        /* <DEDUP_REMOVED lines=14> */
.L_x_545:
[----:B------:R-:W-:Y:S01]  /*22180*/  UISETP.NE.AND UP0, UPT, UR39, URZ, UPT ;  /* 0x0000003f2700728c */ /* 0x000fe2000bf05270 */
[----:B------:R-:W-:Y:S01]  /*22190*/  IMAD.MOV.U32 R0, RZ, RZ, 0x1 ;  /* 0x00000001ff007424 */ /* 0x000fe200078e00ff */
[----:B------:R-:W-:Y:S02]  /*221a0*/  USHF.R.U64 UR4, UR6, UR22, UR8 ;  /* 0x0000001606047299 */ /* 0x000fe40008001208 */
[----:B------:R-:W-:Y:S02]  /*221b0*/  ULOP3.LUT UR40, UR15, UR40, URZ, 0xc0, !UPT ;  /* 0x000000280f287292 */ /* 0x000fe4000f8ec03f */
[----:B------:R-:W-:Y:S02]  /*221c0*/  UIADD3 UR5, -UR4, URZ, URZ ;  /* 0x0000003f04057290 */ /* 0x000fe4000fffe13f */
[----:B------:R-:W-:Y:S02]  /*221d0*/  UIMAD UR40, UR24, UR4, UR40 ;  /* 0x00000004182872a4 */ /* 0x000fe4000f8e0228 */
[----:B------:R-:W-:-:S02]  /*221e0*/  ULOP3.LUT UR16, UR16, UR20, URZ, 0xc0, !UPT ;  /* 0x0000001410107292 */ /* 0x000fc4000f8ec03f */
[----:B------:R-:W-:Y:S02]  /*221f0*/  @UP0 UIMAD UR21, UR25, UR19, UR18 ;  /* 0x00000013191502a4 */ /* 0x000fe4000f8e0212 */
[----:B------:R-:W-:-:S03]  /*22200*/  UIMAD UR4, UR5, UR23, UR17 ;  /* 0x00000017050472a4 */ /* 0x000fc6000f8e0211 */
[----:B------:R-:W-:Y:S01]  /*22210*/  ULDC UR5, c[0x0][0x610] ;  /* 0x0001840000057ab9 */ /* 0x000fe20000000800 */
[----:B------:R-:W-:Y:S02]  /*22220*/  UIMAD UR4, UR4, UR7, UR16 ;  /* 0x00000007040472a4 */ /* 0x000fe4000f8e0210 */
[----:B------:R-:W-:-:S04]  /*22230*/  UIMAD UR40, UR40, UR5, UR21 ;  /* 0x00000005282872a4 */ /* 0x000fc8000f8e0215 */
[----:B------:R-:W-:Y:S02]  /*22240*/  USEL UR41, UR4, UR40, !UP0 ;  /* 0x0000002804297287 */ /* 0x000fe4000c000000 */
[----:B------:R-:W-:-:S12]  /*22250*/  USEL UR40, UR40, UR4, !UP0 ;  /* 0x0000000428287287 */ /* 0x000fd8000c000000 */
.L_x_543:
[----:B------:R-:W-:-:S13]  /*22260*/  LOP3.LUT P0, RZ, R0, 0xff, RZ, 0xc0, !PT ;  /* 0x000000ff00ff7812 */ /* 0x000fda000780c0ff */
[----:B------:R-:W-:Y:S05]  /*22270*/  @P0 BRA `(.L_x_546) ;  /* 0xfffffdf000440947 */ /* 0x000fea000383ffff */
[----:B------:R-:W-:Y:S05]  /*22280*/  EXIT ;  /* 0x000000000000794d */ /* 0x000fea0003800000 */
.L_x_7:
[----:B------:R-:W2:Y:S01]  /*22290*/  LDL R5, [R1+0x204] ;  /* 0x0002040001057983 */ /* 0x000ea20000100800 */
[----:B------:R-:W-:-:S03]  /*222a0*/  ULDC.64 UR4, c[0x0][0x650] ;  /* 0x0001940000047ab9 */ /* 0x000fc60000000a00 */
[----:B------:R-:W3:Y:S01]  /*222b0*/  LDL R4, [R1+0x200] ;  /* 0x0002000001047983 */ /* 0x000ee20000100800 */
[----:B------:R-:W-:Y:S01]  /*222c0*/  PRMT R0, RZ, 0x7610, R0 ;  /* 0x00007610ff007816 */ /* 0x000fe20000000000 */
[----:B------:R-:W-:Y:S01]  /*222d0*/  IMAD.MOV.U32 R2, RZ, RZ, -0x1 ;  /* 0xffffffffff027424 */ /* 0x000fe200078e00ff */
[----:B------:R-:W-:Y:S01]  /*222e0*/  MOV R3, 0xffffffff ;  /* 0xffffffff00037802 */ /* 0x000fe20000000f00 */
[----:B------:R-:W-:Y:S01]  /*222f0*/  IMAD.MOV.U32 R10, RZ, RZ, -0x1 ;  /* 0xffffffffff0a7424 */ /* 0x000fe200078e00ff */
[----:B--2---:R-:W-:-:S04]  /*22300*/  ISETP.GE.U32.AND P0, PT, R5, UR4, PT ;  /* 0x0000000405007c0c */ /* 0x004fc8000bf06070 */
[----:B---3--:R-:W-:-:S13]  /*22310*/  ISETP.GE.U32.AND.EX P0, PT, R4, UR5, PT, P0 ;  /* 0x0000000504007c0c */ /* 0x008fda000bf06100 */
        /* <DEDUP_REMOVED lines=21> */
.L_x_548:
[----:B------:R-:W-:Y:S01]  /*22470*/  USHF.R.U64 UR4, UR14, UR19, UR15 ;  /* 0x000000130e047299 */ /* 0x000fe2000800120f */
[----:B------:R-:W-:Y:S01]  /*22480*/  R2UR UR7, R4 ;  /* 0x00000000040772ca */ /* 0x000fe200000e0000 */
[----:B------:R-:W-:Y:S02]  /*22490*/  USHF.R.U32.HI UR5, URZ, UR19, UR15 ;  /* 0x000000133f057299 */ /* 0x000fe4000801160f */
[----:B------:R-:W-:Y:S01]  /*224a0*/  UIADD3 UR13, UP0, URZ, -UR4, URZ ;  /* 0x800000043f0d7290 */ /* 0x000fe2000ff1e03f */
[----:B------:R-:W-:Y:S01]  /*224b0*/  ULDC.64 UR14, c[0x0][0x620] ;  /* 0x00018800000e7ab9 */ /* 0x000fe20000000a00 */
[----:B------:R-:W-:Y:S02]  /*224c0*/  UMOV UR6, UR20 ;  /* 0x0000001400067c82 */ /* 0x000fe40008000000 */
[----:B------:R-:W-:Y:S02]  /*224d0*/  UIADD3.X UR5, URZ, ~UR5, URZ, UP0, !UPT ;  /* 0x800000053f057290 */ /* 0x000fe400087fe43f */
[----:B------:R-:W-:-:S02]  /*224e0*/  UISETP.NE.AND UP1, UPT, UR39, URZ, UPT ;  /* 0x0000003f2700728c */ /* 0x000fc4000bf25270 */
[----:B------:R-:W-:Y:S02]  /*224f0*/  UIMAD UR5, UR5, UR14, URZ ;  /* 0x0000000e050572a4 */ /* 0x000fe4000f8e023f */
[----:B------:R-:W-:Y:S02]  /*22500*/  UIMAD.WIDE.U32 UR6, UR13, UR14, UR6 ;  /* 0x0000000e0d0672a5 */ /* 0x000fe4000f8e0006 */
[----:B------:R-:W-:Y:S01]  /*22510*/  UIMAD UR5, UR13, UR15, UR5 ;  /* 0x0000000f0d0572a4 */ /* 0x000fe2000f8e0205 */
[----:B------:R-:W-:Y:S02]  /*22520*/  ULDC UR14, c[0x0][0x608] ;  /* 0x00018200000e7ab9 */ /* 0x000fe40000000800 */
[----:B------:R-:W-:Y:S01]  /*22530*/  ULDC UR13, c[0x0][0x618] ;  /* 0x00018600000d7ab9 */ /* 0x000fe20000000800 */
[----:B------:R-:W-:Y:S01]  /*22540*/  UIADD3 UR5, UR7, UR5, URZ ;  /* 0x0000000507057290 */ /* 0x000fe2000fffe03f */
[----:B------:R-:W-:Y:S01]  /*22550*/  ULDC UR22, c[0x0][0x658] ;  /* 0x0001960000167ab9 */ /* 0x000fe20000000800 */
[----:B------:R-:W-:-:S02]  /*22560*/  @UP1 UIMAD UR8, UR11, UR12, UR10 ;  /* 0x0000000c0b0812a4 */ /* 0x000fc4000f8e020a */
[----:B------:R-:W-:Y:S02]  /*22570*/  USHF.R.U64 UR17, UR6, UR13, UR5 ;  /* 0x0000000d06117299 */ /* 0x000fe40008001205 */
[----:B------:R-:W-:Y:S01]  /*22580*/  USHF.R.U32.HI UR5, URZ, UR13, UR5 ;  /* 0x0000000d3f057299 */ /* 0x000fe20008011605 */
[----:B------:R-:W-:Y:S01]  /*22590*/  ULDC.64 UR6, c[0x0][0x640] ;  /* 0x0001900000067ab9 */ /* 0x000fe20000000a00 */
[----:B------:R-:W-:Y:S01]  /*225a0*/  UMOV UR10, 0xffffffff ;  /* 0xffffffff000a7882 */ /* 0x000fe20000000000 */
[----:B------:R-:W-:Y:S01]  /*225b0*/  ISETP.NE.U32.AND P0, PT, RZ, UR6, PT ;  /* 0x00000006ff007c0c */ /* 0x000fe2000bf05070 */
[----:B------:R-:W-:Y:S02]  /*225c0*/  USHF.R.U64 UR18, UR17, UR14, UR5 ;  /* 0x0000000e11127299 */ /* 0x000fe40008001205 */
[----:B------:R-:W-:Y:S01]  /*225d0*/  USHF.R.U32.HI UR5, URZ, UR14, UR5 ;  /* 0x0000000e3f057299 */ /* 0x000fe20008011605 */
[----:B------:R-:W-:Y:S01]  /*225e0*/  ISETP.NE.AND.EX P0, PT, RZ, UR7, PT, P0 ;  /* 0x00000007ff007c0c */ /* 0x000fe2000bf05300 */
[----:B------:R-:W-:-:S02]  /*225f0*/  USHF.L.U32 UR11, UR10, UR22, URZ ;  /* 0x000000160a0b7299 */ /* 0x000fc4000800063f */
[----:B------:R-:W-:Y:S01]  /*22600*/  USHF.R.U64 UR19, UR18, UR22, UR5 ;  /* 0x0000001612137299 */ /* 0x000fe20008001205 */
[----:B------:R-:W-:Y:S01]  /*22610*/  ULDC UR20, c[0x0][0x600] ;  /* 0x0001800000147ab9 */ /* 0x000fe20000000800 */
[----:B------:R-:W-:Y:S02]  /*22620*/  USHF.R.U32.HI UR10, URZ, UR22, UR5 ;  /* 0x000000163f0a7299 */ /* 0x000fe40008011605 */
[----:B------:R-:W-:Y:S02]  /*22630*/  UIADD3 UR21, UR20, -0x1, URZ ;  /* 0xffffffff14157890 */ /* 0x000fe4000fffe03f */
[----:B------:R-:W-:Y:S01]  /*22640*/  ULOP3.LUT UR26, URZ, UR11, URZ, 0x33, !UPT ;  /* 0x0000000b3f1a7292 */ /* 0x000fe2000f8e333f */
        /* <DEDUP_REMOVED lines=17> */
.L_x_549:
[----:B------:R-:W-:Y:S01]  /*22760*/  USHF.R.U64 UR6, UR5, UR23, UR10 ;  /* 0x0000001705067299 */ /* 0x000fe2000800120a */
[----:B------:R-:W-:Y:S01]  /*22770*/  MOV R0, 0x1 ;  /* 0x0000000100007802 */ /* 0x000fe20000000f00 */
[----:B------:R-:W-:Y:S01]  /*22780*/  USHF.L.U32 UR25, UR25, UR22, URZ ;  /* 0x0000001619197299 */ /* 0x000fe2000800063f */
[----:B------:R-:W-:Y:S01]  /*22790*/  IMAD.U32 R10, RZ, RZ, UR4 ;  /* 0x00000004ff0a7e24 */ /* 0x000fe2000f8e00ff */
[----:B------:R-:W-:Y:S02]  /*227a0*/  ULOP3.LUT UR5, UR18, UR26, URZ, 0xc0, !UPT ;  /* 0x0000001a12057292 */ /* 0x000fe4000f8ec03f */
[----:B------:R-:W-:Y:S02]  /*227b0*/  UIADD3 UR7, -UR6, URZ, URZ ;  /* 0x0000003f06077290 */ /* 0x000fe4000fffe13f */
[----:B------:R-:W-:Y:S02]  /*227c0*/  UIMAD UR6, UR25, UR6, UR5 ;  /* 0x00000006190672a4 */ /* 0x000fe4000f8e0205 */
[----:B------:R-:W-:-:S02]  /*227d0*/  ULOP3.LUT UR17, UR17, UR21, URZ, 0xc0, !UPT ;  /* 0x0000001511117292 */ /* 0x000fc4000f8ec03f */
[----:B------:R-:W-:Y:S02]  /*227e0*/  UIMAD UR5, UR7, UR24, UR19 ;  /* 0x00000018070572a4 */ /* 0x000fe4000f8e0213 */
[----:B------:R-:W-:Y:S01]  /*227f0*/  UISETP.NE.AND UP0, UPT, UR39, URZ, UPT ;  /* 0x0000003f2700728c */ /* 0x000fe2000bf05270 */
[----:B------:R-:W-:Y:S01]  /*22800*/  ULDC UR7, c[0x0][0x610] ;  /* 0x0001840000077ab9 */ /* 0x000fe20000000800 */
[----:B------:R-:W-:Y:S02]  /*22810*/  UIMAD UR5, UR5, UR20, UR17 ;  /* 0x00000014050572a4 */ /* 0x000fe4000f8e0211 */
[----:B------:R-:W-:-:S04]  /*22820*/  UIMAD UR8, UR6, UR7, UR8 ;  /* 0x00000007060872a4 */ /* 0x000fc8000f8e0208 */
[----:B------:R-:W-:Y:S02]  /*22830*/  USEL UR6, UR5, UR8, !UP0 ;  /* 0x0000000805067287 */ /* 0x000fe4000c000000 */
[----:B------:R-:W-:-:S04]  /*22840*/  USEL UR8, UR8, UR5, !UP0 ;  /* 0x0000000508087287 */ /* 0x000fc8000c000000 */
[----:B------:R-:W-:Y:S02]  /*22850*/  IMAD.U32 R2, RZ, RZ, UR6 ;  /* 0x00000006ff027e24 */ /* 0x000fe4000f8e00ff */
[----:B------:R-:W-:-:S07]  /*22860*/  MOV R3, UR8 ;  /* 0x0000000800037c02 */ /* 0x000fce0008000f00 */
.L_x_547:
[----:B------:R-:W-:-:S08]  /*22870*/  NOP ;  /* 0x0000000000007918 */ /* 0x000fd00000000000 */
[----:B0-----:R-:W0:-:S00]  /*22880*/  USETMAXREG.DEALLOC.CTAPOOL 0x18 ;  /* 0x00000018000079c8 */ /* 0x001e0000080e0500 */
[----:B------:R-:W-:-:S13]  /*22890*/  ISETP.NE.AND P0, PT, RZ, UR9, PT ;  /* 0x00000009ff007c0c */ /* 0x000fda000bf05270 */
[----:B------:R-:W-:Y:S05]  /*228a0*/  @P0 EXIT ;  /* 0x000000000000094d */ /* 0x000fea0003800000 */
[----:B0-----:R-:W-:Y:S01]  /*228b0*/  LOP3.LUT P0, RZ, R0, 0xff, RZ, 0xc0, !PT ;  /* 0x000000ff00ff7812 */ /* 0x001fe2000780c0ff */
[----:B------:R-:W-:Y:S02]  /*228c0*/  IMAD.MOV.U32 R0, RZ, RZ, 0x1 ;  /* 0x00000001ff007424 */ /* 0x000fe400078e00ff */
[----:B------:R-:W-:-:S10]  /*228d0*/  IMAD.MOV.U32 R7, RZ, RZ, RZ ;  /* 0x000000ffff077224 */ /* 0x000fd400078e00ff */
[----:B------:R-:W-:Y:S05]  /*228e0*/  @!P0 BRA `(.L_x_550) ;  /* 0x0000000c00d88947 */ /* 0x000fea0003800000 */
[----:B------:R-:W0:Y:S01]  /*228f0*/  LDC R0, c[0x0][0x28c] ;  /* 0x0000a300ff007b82 */ /* 0x000e220000000800 */
[----:B------:R-:W-:Y:S01]  /*22900*/  ULDC UR14, c[0x0][0x658] ;  /* 0x00019600000e7ab9 */ /* 0x000fe20000000800 */
[----:B------:R-:W-:Y:S01]  /*22910*/  UMOV UR7, 0xffffffff ;  /* 0xffffffff00077882 */ /* 0x000fe20000000000 */
[----:B------:R-:W-:Y:S01]  /*22920*/  UMOV UR9, 0x1 ;  /* 0x0000000100097882 */ /* 0x000fe20000000000 */
[----:B------:R-:W-:Y:S01]  /*22930*/  USHF.L.U32 UR7, UR7, UR14, URZ ;  /* 0x0000000e07077299 */ /* 0x000fe2000800063f */
[----:B------:R-:W-:Y:S01]  /*22940*/  BSSY B0, `(.L_x_550) ;  /* 0x00000f0000007945 */ /* 0x000fe20003800000 */
[----:B------:R-:W-:Y:S01]  /*22950*/  ULDC UR5, c[0x0][0xc] ;  /* 0x0000030000057ab9 */ /* 0x000fe20000000800 */
[----:B------:R-:W-:Y:S01]  /*22960*/  ULDC UR8, c[0x0][0x10] ;  /* 0x0000040000087ab9 */ /* 0x000fe20000000800 */
[----:B------:R-:W1:Y:S01]  /*22970*/  S2UR UR4, SR_CgaCtaId ;  /* 0x00000000000479c3 */ /* 0x000e620000008800 */
[----:B------:R-:W-:Y:S01]  /*22980*/  ULOP3.LUT UR15, URZ, UR7, URZ, 0x33, !UPT ;  /* 0x000000073f0f7292 */ /* 0x000fe2000f8e333f */
[----:B------:R-:W-:Y:S01]  /*22990*/  IMAD.MOV.U32 R9, RZ, RZ, 0x1 ;  /* 0x00000001ff097424 */ /* 0x000fe200078e00ff */
[----:B------:R-:W-:Y:S01]  /*229a0*/  MOV R7, RZ ;  /* 0x000000ff00077202 */ /* 0x000fe20000000f00 */
[----:B------:R-:W-:Y:S01]  /*229b0*/  ULDC UR13, c[0x0][0x600] ;  /* 0x00018000000d7ab9 */ /* 0x000fe20000000800 */
[----:B------:R-:W-:Y:S01]  /*229c0*/  UMOV UR29, 0x5 ;  /* 0x00000005001d7882 */ /* 0x000fe20000000000 */
[----:B------:R-:W-:-:S02]  /*229d0*/  ULOP3.LUT UR44, UR38, 0x2, URZ, 0xfc, !UPT ;  /* 0x00000002262c7892 */ /* 0x000fc4000f8efc3f */
[----:B------:R-:W-:Y:S02]  /*229e0*/  UIADD3 UR13, UR13, -0x1, URZ ;  /* 0xffffffff0d0d7890 */ /* 0x000fe4000fffe03f */
[----:B------:R-:W-:Y:S01]  /*229f0*/  USHF.L.U32 UR14, UR9, UR14, URZ ;  /* 0x0000000e090e7299 */ /* 0x000fe2000800063f */
[----:B------:R-:W-:Y:S01]  /*22a00*/  ULDC.64 UR40, c[0x0][0x198] ;  /* 0x0000660000287ab9 */ /* 0x000fe20000000a00 */
[----:B0-----:R-:W-:-:S04]  /*22a10*/  IADD3 R0, R0, 0x7f, RZ ;  /* 0x0000007f00007810 */ /* 0x001fc80007ffe0ff */
[----:B------:R-:W-:Y:S01]  /*22a20*/  SHF.R.S32.HI R5, RZ, 0x1f, R0 ;  /* 0x0000001fff057819 */ /* 0x000fe20000011400 */
[----:B-1----:R-:W-:-:S03]  /*22a30*/  ULOP3.LUT UR6, UR4, 0x1, URZ, 0xc0, !UPT ;  /* 0x0000000104067892 */ /* 0x002fc6000f8ec03f */
[----:B------:R-:W-:Y:S01]  /*22a40*/  LEA.HI R5, R5, R0, RZ, 0x7 ;  /* 0x0000000005057211 */ /* 0x000fe200078f38ff */
[----:B------:R-:W-:Y:S01]  /*22a50*/  USHF.R.U32.HI UR45, URZ, 0x1, UR4 ;  /* 0x000000013f2d7899 */ /* 0x000fe20008011604 */
[----:B------:R-:W-:Y:S01]  /*22a60*/  IMAD.MOV.U32 R0, RZ, RZ, 0x1 ;  /* 0x00000001ff007424 */ /* 0x000fe200078e00ff */
[----:B------:R-:W-:Y:S01]  /*22a70*/  USHF.L.U32 UR21, UR4, 0x7, URZ ;  /* 0x0000000704157899 */ /* 0x000fe2000800063f */
[----:B------:R-:W-:Y:S01]  /*22a80*/  SHF.R.S32.HI R6, RZ, 0x7, R5 ;  /* 0x00000007ff067819 */ /* 0x000fe20000011405 */
[----:B------:R-:W-:Y:S02]  /*22a90*/  USHF.L.U32 UR46, UR4, 0xd, URZ ;  /* 0x0000000d042e7899 */ /* 0x000fe4000800063f */
[----:B------:R-:W-:Y:S02]  /*22aa0*/  ULOP3.LUT UR4, UR4, 0xfffffffe, URZ, 0xc0, !UPT ;  /* 0xfffffffe04047892 */ /* 0x000fe4000f8ec03f */
[----:B------:R-:W-:Y:S01]  /*22ab0*/  UISETP.GT.U32.AND UP0, UPT, UR6, 0xffff, UPT ;  /* 0x0000ffff0600788c */ /* 0x000fe2000bf04070 */
[----:B------:R-:W-:Y:S01]  /*22ac0*/  VIADD R16, R6, 0x1 ;  /* 0x0000000106107836 */ /* 0x000fe20000000000 */
[----:B------:R-:W-:-:S02]  /*22ad0*/  USHF.L.U32 UR22, UR9, UR4, URZ ;  /* 0x0000000409167299 */ /* 0x000fc4000800063f */
[----:B------:R-:W-:Y:S02]  /*22ae0*/  ULOP3.LUT UR7, UR4, 0x1, URZ, 0xfc, !UPT ;  /* 0x0000000104077892 */ /* 0x000fe4000f8efc3f */
[----:B------:R-:W-:Y:S02]  /*22af0*/  UIMAD.WIDE.U32 UR4, UR5, UR8, URZ ;  /* 0x00000008050472a5 */ /* 0x000fe4000f8e003f */
[----:B------:R-:W-:Y:S01]  /*22b00*/  USEL UR6, UR6, 0xffff, !UP0 ;  /* 0x0000ffff06067887 */ /* 0x000fe2000c000000 */
[----:B------:R-:W-:Y:S01]  /*22b10*/  ULDC UR8, c[0x0][0x14] ;  /* 0x0000050000087ab9 */ /* 0x000fe20000000800 */
[----:B------:R-:W-:Y:S02]  /*22b20*/  USHF.L.U32 UR7, UR9, UR7, URZ ;  /* 0x0000000709077299 */ /* 0x000fe4000800063f */
[----:B------:R-:W-:Y:S02]  /*22b30*/  UIMAD.WIDE.U32 UR30, UR4, UR8, URZ ;  /* 0x00000008041e72a5 */ /* 0x000fe4000f8e003f */
[----:B------:R-:W-:-:S02]  /*22b40*/  UIMAD UR23, UR5, UR8, URZ ;  /* 0x00000008051772a4 */ /* 0x000fc4000f8e023f */
[----:B------:R-:W-:Y:S02]  /*22b50*/  ULOP3.LUT UR6, UR6, 0xffff, URZ, 0xc0, !UPT ;  /* 0x0000ffff06067892 */ /* 0x000fe4000f8ec03f */
[----:B------:R-:W-:Y:S02]  /*22b60*/  ULOP3.LUT UR21, UR21, 0x80, URZ, 0xc0, !UPT ;  /* 0x0000008015157892 */ /* 0x000fe4000f8ec03f */
[----:B------:R-:W-:Y:S02]  /*22b70*/  ULOP3.LUT UR22, UR22, UR7, URZ, 0xfc, !UPT ;  /* 0x0000000716167292 */ /* 0x000fe4000f8efc3f */
[----:B------:R-:W-:Y:S02]  /*22b80*/  UIADD3 UR23, UR31, UR23, URZ ;  /* 0x000000171f177290 */ /* 0x000fe4000fffe03f */
[----:B------:R-:W-:-:S12]  /*22b90*/  USHF.L.U32 UR29, UR29, UR6, URZ ;  /* 0x000000061d1d7299 */ /* 0x000fd8000800063f */
.L_x_561:
[----:B------:R-:W-:-:S03]  /*22ba0*/  UMOV UR4, 0xffffffff ;  /* 0xffffffff00047882 */ /* 0x000fc60000000000 */
[----:B------:R-:W-:Y:S05]  /*22bb0*/  BRA.DIV UR4, `(.L_x_551) ;  /* 0x0000000e04ec7947 */ /* 0x000fea000b800000 */
[----:B------:R-:W-:-:S13]  /*22bc0*/  ELECT P6, URZ, PT ;  /* 0x00000000003f782f */ /* 0x000fda00038c0000 */
.L_x_571:
[----:B------:R-:W0:Y:S01]  /*22bd0*/  LDC R4, c[0x0][0x28c] ;  /* 0x0000a300ff047b82 */ /* 0x000e220000000800 */
[----:B------:R-:W-:Y:S01]  /*22be0*/  BSSY B1, `(.L_x_552) ;  /* 0x000004a000017945 */ /* 0x000fe20003800000 */
[----:B0-----:R-:W-:-:S13]  /*22bf0*/  ISETP.LT.OR P6, PT, R4, 0x1, !P6 ;  /* 0x000000010400780c */ /* 0x001fda00077c1670 */
[----:B------:R-:W-:Y:S05]  /*22c00*/  @P6 BRA `(.L_x_553) ;  /* 0x00000004001c6947 */ /* 0x000fea0003800000 */
[----:B------:R-:W-:Y:S01]  /*22c10*/  LEA R3, R3, UR45, 0x1 ;  /* 0x0000002d03037c11 */ /* 0x000fe2000f8e08ff */
[----:B------:R-:W-:Y:S01]  /*22c20*/  IMAD.MOV.U32 R4, RZ, RZ, R16 ;  /* 0x000000ffff047224 */ /* 0x000fe200078e0010 */
[----:B------:R-:W-:Y:S01]  /*22c30*/  LEA R2, R2, UR21, 0x8 ;  /* 0x0000001502027c11 */ /* 0x000fe2000f8e40ff */
[----:B------:R-:W-:Y:S01]  /*22c40*/  IMAD.MOV.U32 R5, RZ, RZ, R0 ;  /* 0x000000ffff057224 */ /* 0x000fe200078e0000 */
[----:B------:R-:W-:Y:S01]  /*22c50*/  MOV R13, RZ ;  /* 0x000000ff000d7202 */ /* 0x000fe20000000f00 */
[----:B------:R-:W-:Y:S01]  /*22c60*/  IMAD.SHL.U32 R3, R3, 0x80, RZ ;  /* 0x0000008003037824 */ /* 0x000fe200078e00ff */
[----:B------:R-:W-:-:S07]  /*22c70*/  MOV R8, R7 ;  /* 0x0000000700087202 */ /* 0x000fce0000000f00 */
.L_x_556:
[----:B------:R-:W0:Y:S01]  /*22c80*/  S2R R12, SR_CgaCtaId ;  /* 0x00000000000c7919 */ /* 0x000e220000008800 */
[----:B------:R-:W-:Y:S01]  /*22c90*/  MOV R11, 0x400 ;  /* 0x00000400000b7802 */ /* 0x000fe20000000f00 */
[----:B------:R-:W1:Y:S03]  /*22ca0*/  S2R R14, SR_TID.X ;  /* 0x00000000000e7919 */ /* 0x000e660000002100 */
[----:B0-----:R-:W-:Y:S02]  /*22cb0*/  LEA R15, R12, R11, 0x18 ;  /* 0x0000000b0c0f7211 */ /* 0x001fe400078ec0ff */
[----:B------:R-:W-:Y:S02]  /*22cc0*/  SHF.L.U32 R11, R5, 0x1f, RZ ;  /* 0x0000001f050b7819 */ /* 0x000fe400000006ff */
[----:B-1----:R-:W-:Y:S01]  /*22cd0*/  LOP3.LUT P1, RZ, R14, 0x7f, RZ, 0xc0, !PT ;  /* 0x0000007f0eff7812 */ /* 0x002fe2000782c0ff */
[----:B------:R-:W-:-:S04]  /*22ce0*/  IMAD R12, R8, 0x8, R15 ;  /* 0x00000008080c7824 */ /* 0x000fc800078e020f */
[----:B------:R-:W0:Y:S02]  /*22cf0*/  SYNCS.PHASECHK.TRANS64.TRYWAIT P0, [R12+URZ+0x18], R11 ;  /* 0x0000180b0c0075a7 */ /* 0x000e24000800017f */
[----:B0-----:R-:W-:Y:S06]  /*22d00*/  @!P0 BRA `(.L_x_554) ;  /* 0x0000000c00b88947 */ /* 0x001fec0003800000 */
.L_x_572:
[----:B0-----:R-:W0:Y:S01]  /*22d10*/  @!P1 LDC R11, c[0x0][0x500] ;  /* 0x00014000ff0b9b82 */ /* 0x001e220000000800 */
[----:B------:R-:W-:-:S04]  /*22d20*/  UPRMT UR4, UR44, 0x9910, URZ ;  /* 0x000099102c047896 */ /* 0x000fc8000800003f */
[----:B------:R-:W-:-:S06]  /*22d30*/  UISETP.NE.AND UP0, UPT, UR4, 0x2, UPT ;  /* 0x000000020400788c */ /* 0x000fcc000bf05270 */
[----:B------:R-:W-:Y:S01]  /*22d40*/  PLOP3.LUT P0, PT, PT, PT, UP0, 0x80, 0x0 ;  /* 0x000000000000781c */ /* 0x000fe20003f0f008 */
[----:B0-----:R0:W-:-:S12]  /*22d50*/  @!P1 SYNCS.ARRIVE.TRANS64 RZ, [R12+URZ], R11 ;  /* 0x0000000b0cff99a7 */ /* 0x0011d8000800003f */
[----:B------:R-:W-:Y:S05]  /*22d60*/  @P0 BRA `(.L_x_555) ;  /* 0x0000000000040947 */ /* 0x000fea0003800000 */
[----:B------:R-:W-:Y:S01]  /*22d70*/  BPT.TRAP 0x1 ;  /* 0x000000040000795c */ /* 0x000fe20000300000 */
.L_x_555:
[----:B------:R-:W-:Y:S01]  /*22d80*/  R2UR UR8, R8 ;  /* 0x00000000080872ca */ /* 0x000fe200000e0000 */
[----:B------:R-:W-:Y:S01]  /*22d90*/  UIADD3 UR4, UP0, UR40, 0xf0, URZ ;  /* 0x000000f028047890 */ /* 0x000fe2000ff1e03f */
[----:B------:R-:W-:Y:S01]  /*22da0*/  R2UR UR10, R15 ;  /* 0x000000000f0a72ca */ /* 0x000fe200000e0000 */
[----:B------:R-:W-:Y:S01]  /*22db0*/  UIADD3 UR42, UP1, UR40, 0x1f0, URZ ;  /* 0x000001f0282a7890 */ /* 0x000fe2000ff3e03f */
[----:B------:R-:W-:Y:S01]  /*22dc0*/  R2UR UR34, R13 ;  /* 0x000000000d2272ca */ /* 0x000fe200000e0000 */
[----:B------:R-:W-:Y:S01]  /*22dd0*/  UIADD3.X UR5, URZ, UR41, URZ, UP0, !UPT ;  /* 0x000000293f057290 */ /* 0x000fe200087fe43f */
[----:B------:R-:W-:Y:S01]  /*22de0*/  R2UR UR33, R12 ;  /* 0x000000000c2172ca */ /* 0x000fe200000e0000 */
[----:B------:R-:W-:Y:S01]  /*22df0*/  UPRMT UR37, URZ, 0x5410, UR29 ;  /* 0x000054103f257896 */ /* 0x000fe2000800001d */
[----:B------:R-:W-:Y:S01]  /*22e00*/  R2UR UR35, R3 ;  /* 0x00000000032372ca */ /* 0x000fe200000e0000 */
[----:B------:R-:W-:Y:S01]  /*22e10*/  UIADD3.X UR43, URZ, UR41, URZ, UP1, !UPT ;  /* 0x000000293f2b7290 */ /* 0x000fe20008ffe43f */
[----:B------:R-:W-:Y:S01]  /*22e20*/  R2UR UR36, R10 ;  /* 0x000000000a2472ca */ /* 0x000fe200000e0000 */
[----:B------:R-:W-:Y:S01]  /*22e30*/  UPRMT UR47, URZ, 0x5410, UR22 ;  /* 0x000054103f2f7896 */ /* 0x000fe20008000016 */
[----:B------:R-:W-:Y:S01]  /*22e40*/  IADD3 R4, R4, -0x1, RZ ;  /* 0xffffffff04047810 */ /* 0x000fe20007ffe0ff */
[----:B------:R-:W-:Y:S01]  /*22e50*/  USHF.L.U32 UR8, UR8, 0xf, URZ ;  /* 0x0000000f08087899 */ /* 0x000fe2000800063f */
[----:B------:R-:W-:Y:S01]  /*22e60*/  R2UR UR19, R2 ;  /* 0x00000000021372ca */ /* 0x000fe200000e0000 */
[----:B------:R-:W-:Y:S01]  /*22e70*/  VIADD R8, R8, 0x1 ;  /* 0x0000000108087836 */ /* 0x000fe20000000000 */
[----:B------:R-:W-:Y:S01]  /*22e80*/  ISETP.GT.AND P1, PT, R4, 0x1, PT ;  /* 0x000000010400780c */ /* 0x000fe20003f24270 */
[----:B------:R-:W-:Y:S01]  /*22e90*/  ULEA UR9, UR45, UR8, 0xd ;  /* 0x000000082d097291 */ /* 0x000fe2000f8e683f */
[----:B------:R-:W-:Y:S01]  /*22ea0*/  VIADD R13, R13, 0x80 ;  /* 0x000000800d0d7836 */ /* 0x000fe20000000000 */
[----:B------:R-:W-:Y:S01]  /*22eb0*/  ULOP3.LUT UR8, UR8, 0x2000, UR46, 0xf8, !UPT ;  /* 0x0000200008087892 */ /* 0x000fe2000f8ef82e */
[----:B------:R-:W-:Y:S01]  /*22ec0*/  ISETP.NE.AND P0, PT, R8, 0x3, PT ;  /* 0x000000030800780c */ /* 0x000fe20003f05270 */
[----:B------:R-:W-:-:S02]  /*22ed0*/  ULEA UR24, UR9, UR10, 0x1 ;  /* 0x0000000a09187291 */ /* 0x000fc4000f8e083f */
[----:B------:R-:W-:Y:S01]  /*22ee0*/  ULEA UR8, UR8, UR10, 0x1 ;  /* 0x0000000a08087291 */ /* 0x000fe2000f8e083f */
[----:B0-----:R-:W-:Y:S01]  /*22ef0*/  SEL R12, RZ, 0x1, P0 ;  /* 0x00000001ff0c7807 */ /* 0x001fe20000000000 */
[----:B------:R-:W-:Y:S01]  /*22f00*/  UIADD3 UR32, UR24, 0x100, URZ ;  /* 0x0000010018207890 */ /* 0x000fe2000fffe03f */
[----:B------:R-:W-:Y:S01]  /*22f10*/  SEL R8, R8, RZ, P0 ;  /* 0x000000ff08087207 */ /* 0x000fe20000000000 */
[----:B------:R-:W-:Y:S01]  /*22f20*/  UIADD3 UR26, UR34, 0x40, URZ ;  /* 0x00000040221a7890 */ /* 0x000fe2000fffe03f */
[----:B------:R-:W-:Y:S01]  /*22f30*/  LOP3.LUT R5, R5, R12, RZ, 0x3c, !PT ;  /* 0x0000000c05057212 */ /* 0x000fe200078e3cff */
[----:B------:R-:W-:Y:S02]  /*22f40*/  UIADD3 UR24, UR24, 0x8100, URZ ;  /* 0x0000810018187890 */ /* 0x000fe4000fffe03f */
[----:B------:R-:W-:Y:S02]  /*22f50*/  UIADD3 UR16, UR8, 0x30100, URZ ;  /* 0x0003010008107890 */ /* 0x000fe4000fffe03f */
[----:B------:R-:W-:Y:S01]  /*22f60*/  UIADD3 UR8, UR8, 0x38100, URZ ;  /* 0x0003810008087890 */ /* 0x000fe2000fffe03f */
[----:B------:R-:W-:Y:S01]  /*22f70*/  UMOV UR6, 0x0 ;  /* 0x0000000000067882 */ /* 0x000fe20000000000 */
[----:B------:R-:W-:Y:S01]  /*22f80*/  UMOV UR7, 0x10000000 ;  /* 0x1000000000077882 */ /* 0x000fe20000000000 */
[----:B------:R-:W-:Y:S01]  /*22f90*/  UMOV UR25, UR33 ;  /* 0x0000002100197c82 */ /* 0x000fe20008000000 */
[----:B------:R-:W-:Y:S01]  /*22fa0*/  UMOV UR27, UR35 ;  /* 0x00000023001b7c82 */ /* 0x000fe20008000000 */
[----:B------:R-:W-:Y:S01]  /*22fb0*/  UMOV UR28, UR36 ;  /* 0x00000024001c7c82 */ /* 0x000fe20008000000 */
[----:B------:R-:W-:Y:S01]  /*22fc0*/  UMOV UR17, UR33 ;  /* 0x0000002100117c82 */ /* 0x000fe20008000000 */
[----:B------:R-:W-:Y:S01]  /*22fd0*/  UMOV UR18, UR34 ;  /* 0x0000002200127c82 */ /* 0x000fe20008000000 */
[----:B------:R-:W-:Y:S01]  /*22fe0*/  UMOV UR20, UR36 ;  /* 0x0000002400147c82 */ /* 0x000fe20008000000 */
[----:B------:R0:W-:Y:S01]  /*22ff0*/  UTMALDG.3D.MULTICAST [UR32], [UR4], UR37, desc[UR6] ;  /* 0x00000620040073b4 */ /* 0x0001e20008011825 */
[----:B------:R-:W-:Y:S01]  /*23000*/  UMOV UR9, UR33 ;  /* 0x0000002100097c82 */ /* 0x000fe20008000000 */
[----:B------:R-:W-:Y:S01]  /*23010*/  UMOV UR11, UR19 ;  /* 0x00000013000b7c82 */ /* 0x000fe20008000000 */
[----:B------:R-:W-:Y:S01]  /*23020*/  UMOV UR12, UR36 ;  /* 0x00000024000c7c82 */ /* 0x000fe20008000000 */
[----:B------:R-:W-:Y:S01]  /*23030*/  UMOV UR10, UR26 ;  /* 0x0000001a000a7c82 */ /* 0x000fe20008000000 */
[----:B------:R0:W-:Y:S01]  /*23040*/  UTMALDG.3D.MULTICAST [UR24], [UR4], UR37, desc[UR6] ;  /* 0x00000618040073b4 */ /* 0x0001e20008011825 */
[----:B------:R0:W-:Y:S01]  /*23050*/  UTMALDG.3D.MULTICAST [UR16], [UR42], UR47, desc[UR6] ;  /* 0x000006102a0073b4 */ /* 0x0001e2000801182f */
[----:B------:R0:W-:Y:S02]  /*23060*/  UTMALDG.3D.MULTICAST [UR8], [UR42], UR47, desc[UR6] ;  /* 0x000006082a0073b4 */ /* 0x0001e4000801182f */
[----:B0-----:R-:W-:Y:S05]  /*23070*/  @P1 BRA `(.L_x_556) ;  /* 0xfffffffc00001947 */ /* 0x001fea000383ffff */
.L_x_553:
[----:B------:R-:W-:Y:S05]  /*23080*/  BSYNC B1 ;  /* 0x0000000000017941 */ /* 0x000fea0003800000 */
.L_x_552:
[----:B------:R-:W2:Y:S01]  /*23090*/  LDL.LU R15, [R1+0x200] ;  /* 0x00020000010f7983 */ /* 0x000ea20000300800 */
[----:B------:R-:W-:Y:S01]  /*230a0*/  LOP3.LUT P0, RZ, R9, 0xff, RZ, 0xc0, !PT ;  /* 0x000000ff09ff7812 */ /* 0x000fe2000780c0ff */
[C---:B------:R-:W-:Y:S01]  /*230b0*/  IMAD.IADD R4, R6.reuse, 0x1, R7 ;  /* 0x0000000106047824 */ /* 0x040fe200078e0207 */
[----:B------:R-:W-:Y:S01]  /*230c0*/  ULDC.64 UR4, c[0x0][0x650] ;  /* 0x0001940000047ab9 */ /* 0x000fe20000000a00 */
[----:B------:R-:W3:Y:S01]  /*230d0*/  LDL.LU R14, [R1+0x204] ;  /* 0x00020400010e7983 */ /* 0x000ee20000300800 */
[----:B------:R-:W-:Y:S01]  /*230e0*/  ISETP.GE.U32.AND P1, PT, R6, 0x3, PT ;  /* 0x000000030600780c */ /* 0x000fe20003f26070 */
[----:B------:R-:W-:Y:S01]  /*230f0*/  BSSY B1, `(.L_x_557) ;  /* 0x0000072000017945 */ /* 0x000fe20003800000 */
[----:B------:R-:W-:Y:S01]  /*23100*/  IMAD.MOV.U32 R10, RZ, RZ, -0x1 ;  /* 0xffffffffff0a7424 */ /* 0x000fe200078e00ff */
[----:B------:R-:W-:-:S06]  /*23110*/  PRMT R9, RZ, 0x7610, R9 ;  /* 0x00007610ff097816 */ /* 0x000fcc0000000009 */
[----:B------:R-:W0:Y:S01]  /*23120*/  @P0 S2R R3, SR_CgaCtaId ;  /* 0x0000000000030919 */ /* 0x000e220000008800 */
[----:B------:R-:W-:-:S04]  /*23130*/  @P0 MOV R2, 0x400 ;  /* 0x0000040000020802 */ /* 0x000fc80000000f00 */
[----:B0-----:R-:W-:-:S04]  /*23140*/  @P0 LEA R2, R3, R2, 0x18 ;  /* 0x0000000203020211 */ /* 0x001fc800078ec0ff */
[----:B------:R0:W-:Y:S01]  /*23150*/  @P0 SYNCS.ARRIVE.TRANS64.A1T0 RZ, [R2+URZ+0x48], RZ ;  /* 0x000048ff02ff09a7 */ /* 0x0001e2000810003f */
[----:B------:R-:W-:-:S04]  /*23160*/  ISETP.GT.U32.AND P0, PT, R4, 0x2, PT ;  /* 0x000000020400780c */ /* 0x000fc80003f04070 */
[----:B------:R-:W-:Y:S01]  /*23170*/  ISETP.LT.U32.AND P0, PT, R6, 0x3, P0 ;  /* 0x000000030600780c */ /* 0x000fe20000701070 */
[----:B0-----:R-:W-:-:S04]  /*23180*/  IMAD.WIDE.U32 R2, R4, -0x55555555, RZ ;  /* 0xaaaaaaab04027825 */ /* 0x001fc800078e00ff */
[----:B------:R-:W-:Y:S01]  /*23190*/  IMAD.MOV.U32 R2, RZ, RZ, -0x1 ;  /* 0xffffffffff027424 */ /* 0x000fe200078e00ff */
[----:B------:R-:W-:Y:S02]  /*231a0*/  SHF.R.U32.HI R5, RZ, 0x1, R3 ;  /* 0x00000001ff057819 */ /* 0x000fe40000011603 */
[----:B------:R-:W-:-:S03]  /*231b0*/  SEL R3, RZ, 0x1, !P0 ;  /* 0x00000001ff037807 */ /* 0x000fc60004000000 */
[--C-:B------:R-:W-:Y:S01]  /*231c0*/  IMAD R7, R5, -0x3, R4.reuse ;  /* 0xfffffffd05077824 */ /* 0x100fe200078e0204 */
[----:B------:R-:W-:Y:S02]  /*231d0*/  LOP3.LUT R0, R0, R3, RZ, 0x3c, !PT ;  /* 0x0000000300007212 */ /* 0x000fe400078e3cff */
[----:B------:R-:W-:Y:S02]  /*231e0*/  MOV R3, 0xffffffff ;  /* 0xffffffff00037802 */ /* 0x000fe40000000f00 */
[----:B------:R-:W-:Y:S02]  /*231f0*/  @P1 LOP3.LUT R0, R0, 0x1, R5, 0x78, !PT ;  /* 0x0000000100001812 */ /* 0x000fe400078e7805 */
[----:B------:R-:W-:Y:S02]  /*23200*/  PRMT R4, RZ, 0x7610, R4 ;  /* 0x00007610ff047816 */ /* 0x000fe40000000004 */
[----:B---3--:R-:W-:-:S04]  /*23210*/  IADD3 R14, P0, R14, UR30, RZ ;  /* 0x0000001e0e0e7c10 */ /* 0x008fc8000ff1e0ff */
[----:B--2---:R-:W-:Y:S01]  /*23220*/  IADD3.X R15, R15, UR23, RZ, P0, !PT ;  /* 0x000000170f0f7c10 */ /* 0x004fe200087fe4ff */
[----:B------:R0:W-:Y:S01]  /*23230*/  STL [R1+0x204], R14 ;  /* 0x0002040e01007387 */ /* 0x0001e20000100800 */
[----:B------:R-:W-:-:S03]  /*23240*/  ISETP.GE.U32.AND P0, PT, R14, UR4, PT ;  /* 0x000000040e007c0c */ /* 0x000fc6000bf06070 */
[----:B------:R0:W-:Y:S01]  /*23250*/  STL [R1+0x200], R15 ;  /* 0x0002000f01007387 */ /* 0x0001e20000100800 */
[----:B------:R-:W-:-:S13]  /*23260*/  ISETP.GE.U32.AND.EX P0, PT, R15, UR5, PT, P0 ;  /* 0x000000050f007c0c */ /* 0x000fda000bf06100 */
[----:B0-----:R-:W-:Y:S05]  /*23270*/  @P0 BRA `(.L_x_558) ;  /* 0x0000000400640947 */ /* 0x001fea0003800000 */
[----:B------:R-:W0:Y:S01]  /*23280*/  S2R R8, SR_CTAID.X ;  /* 0x0000000000087919 */ /* 0x000e220000002500 */
[----:B------:R-:W-:Y:S01]  /*23290*/  ULDC UR4, c[0x0][0x150] ;  /* 0x0000540000047ab9 */ /* 0x000fe20000000800 */
[----:B------:R-:W1:Y:S01]  /*232a0*/  LDC R3, c[0x0][0x144] ;  /* 0x00005100ff037b82 */ /* 0x000e620000000800 */
[----:B------:R-:W-:Y:S01]  /*232b0*/  UISETP.NE.AND UP0, UPT, UR39, URZ, UPT ;  /* 0x0000003f2700728c */ /* 0x000fe2000bf05270 */
[----:B------:R-:W2:Y:S01]  /*232c0*/  S2R R5, SR_CTAID.Y ;  /* 0x0000000000057919 */ /* 0x000ea20000002600 */
[----:B------:R-:W-:-:S04]  /*232d0*/  ULDC UR7, c[0x0][0x630] ;  /* 0x00018c0000077ab9 */ /* 0x000fc80000000800 */
[----:B------:R-:W-:Y:S01]  /*232e0*/  PLOP3.LUT P0, PT, PT, PT, UP0, 0x80, 0x0 ;  /* 0x000000000000781c */ /* 0x000fe20003f0f008 */
[----:B------:R-:W3:Y:S01]  /*232f0*/  LDC R12, c[0x0][0x148] ;  /* 0x00005200ff0c7b82 */ /* 0x000ee20000000800 */
[----:B0-----:R-:W-:Y:S02]  /*23300*/  I2FP.F32.U32 R2, R8 ;  /* 0x0000000800027245 */ /* 0x001fe40000201000 */
[----:B--2---:R-:W-:-:S03]  /*23310*/  I2FP.F32.U32 R4, R5 ;  /* 0x0000000500047245 */ /* 0x004fc60000201000 */
[----:B------:R-:W-:Y:S01]  /*23320*/  FMUL R2, R2, UR4 ;  /* 0x0000000402027c20 */ /* 0x000fe20008400000 */
[----:B------:R-:W-:Y:S02]  /*23330*/  ULDC UR4, c[0x0][0x154] ;  /* 0x0000550000047ab9 */ /* 0x000fe40000000800 */
[----:B------:R-:W-:Y:S01]  /*23340*/  FMUL R10, R4, UR4 ;  /* 0x00000004040a7c20 */ /* 0x000fe20008400000 */
[----:B------:R-:W-:Y:S02]  /*23350*/  ULDC.64 UR4, c[0x0][0x628] ;  /* 0x00018a0000047ab9 */ /* 0x000fe40000000a00 */
[----:B------:R-:W0:Y:S08]  /*23360*/  F2I.U32.TRUNC.NTZ R2, R2 ;  /* 0x0000000200027305 */ /* 0x000e30000020f000 */
[----:B------:R-:W2:Y:S01]  /*23370*/  F2I.U32.TRUNC.NTZ R10, R10 ;  /* 0x0000000a000a7305 */ /* 0x000ea2000020f000 */
[----:B0-----:R-:W-:Y:S01]  /*23380*/  IADD3 R4, -R2, RZ, RZ ;  /* 0x000000ff02047210 */ /* 0x001fe20007ffe1ff */
[----:B------:R-:W-:-:S04]  /*23390*/  IMAD.MOV.U32 R2, RZ, RZ, R14 ;  /* 0x000000ffff027224 */ /* 0x000fc800078e000e */
[----:B-1----:R-:W-:Y:S02]  /*233a0*/  IMAD R8, R3, R4, R8 ;  /* 0x0000000403087224 */ /* 0x002fe400078e0208 */
[----:B--2---:R-:W-:-:S04]  /*233b0*/  IMAD.MOV R3, RZ, RZ, -R10 ;  /* 0x000000ffff037224 */ /* 0x004fc800078e0a0a */
[----:B---3--:R-:W-:Y:S01]  /*233c0*/  @P0 IMAD R8, R12, R3, R5 ;  /* 0x000000030c080224 */ /* 0x008fe200078e0205 */
[----:B------:R-:W-:Y:S02]  /*233d0*/  ISETP.NE.U32.AND P0, PT, RZ, UR4, PT ;  /* 0x00000004ff007c0c */ /* 0x000fe4000bf05070 */
[----:B------:R-:W-:Y:S02]  /*233e0*/  MOV R3, R15 ;  /* 0x0000000f00037202 */ /* 0x000fe40000000f00 */
[----:B------:R-:W-:-:S13]  /*233f0*/  ISETP.NE.AND.EX P0, PT, RZ, UR5, PT, P0 ;  /* 0x00000005ff007c0c */ /* 0x000fda000bf05300 */
[----:B------:R-:W-:Y:S05]  /*23400*/  @!P0 BRA `(.L_x_559) ;  /* 0x0000000000288947 */ /* 0x000fea0003800000 */
[----:B------:R-:W-:Y:S02]  /*23410*/  ULDC UR6, c[0x0][0x634] ;  /* 0x00018d0000067ab9 */ /* 0x000fe40000000800 */
[----:B------:R-:W-:-:S05]  /*23420*/  IADD3 R3, P0, R14, UR6, RZ ;  /* 0x000000060e037c10 */ /* 0x000fca000ff1e0ff */
[----:B------:R-:W-:-:S04]  /*23430*/  IMAD.X R11, RZ, RZ, R15, P0 ;  /* 0x000000ffff0b7224 */ /* 0x000fc800000e060f */
[----:B------:R-:W-:-:S04]  /*23440*/  IMAD.WIDE.U32 R4, R11, UR4, RZ ;  /* 0x000000040b047c25 */ /* 0x000fc8000f8e00ff */
[----:B------:R-:W-:-:S04]  /*23450*/  IMAD.WIDE.U32 R4, P0, R3, UR5, R4 ;  /* 0x0000000503047c25 */ /* 0x000fc8000f800004 */
[----:B------:R-:W-:Y:S01]  /*23460*/  IMAD.WIDE.U32 R2, R3, UR4, RZ ;  /* 0x0000000403027c25 */ /* 0x000fe2000f8e00ff */
[----:B------:R-:W-:-:S04]  /*23470*/  MOV R2, R5 ;  /* 0x0000000500027202 */ /* 0x000fc80000000f00 */
[----:B------:R-:W-:Y:S01]  /*23480*/  IADD3 RZ, P1, R3, R4, RZ ;  /* 0x0000000403ff7210 */ /* 0x000fe20007f3e0ff */
[----:B------:R-:W-:-:S04]  /*23490*/  IMAD.X R3, RZ, RZ, RZ, P0 ;  /* 0x000000ffff037224 */ /* 0x000fc800000e06ff */
[----:B------:R-:W-:-:S08]  /*234a0*/  IMAD.WIDE.U32.X R2, R11, UR5, R2, P1 ;  /* 0x000000050b027c25 */ /* 0x000fd000088e0402 */
.L_x_559:
[--C-:B------:R-:W-:Y:S01]  /*234b0*/  SHF.R.U64 R10, R2, UR7, R3.reuse ;  /* 0x00000007020a7c19 */ /* 0x100fe20008001203 */
[----:B------:R-:W-:Y:S01]  /*234c0*/  ULDC.64 UR4, c[0x0][0x620] ;  /* 0x0001880000047ab9 */ /* 0x000fe20000000a00 */
[----:B------:R-:W-:Y:S01]  /*234d0*/  SHF.R.U32.HI R2, RZ, UR7, R3 ;  /* 0x00000007ff027c19 */ /* 0x000fe20008011603 */
[----:B------:R-:W-:Y:S01]  /*234e0*/  ULDC.64 UR6, c[0x0][0x640] ;  /* 0x0001900000067ab9 */ /* 0x000fe20000000a00 */
[----:B------:R-:W-:Y:S02]  /*234f0*/  IADD3 R11, P0, RZ, -R10, RZ ;  /* 0x8000000aff0b7210 */ /* 0x000fe40007f1e0ff */
[----:B------:R-:W-:-:S03]  /*23500*/  MOV R3, R15 ;  /* 0x0000000f00037202 */ /* 0x000fc60000000f00 */
[----:B------:R-:W-:Y:S01]  /*23510*/  IMAD.X R2, RZ, RZ, ~R2, P0 ;  /* 0x000000ffff027224 */ /* 0x000fe200000e0e02 */
[----:B------:R-:W-:-:S03]  /*23520*/  ISETP.NE.U32.AND P0, PT, RZ, UR6, PT ;  /* 0x00000006ff007c0c */ /* 0x000fc6000bf05070 */
[----:B------:R-:W-:Y:S01]  /*23530*/  IMAD R2, R2, UR4, RZ ;  /* 0x0000000402027c24 */ /* 0x000fe2000f8e02ff */
[----:B------:R-:W-:-:S03]  /*23540*/  ISETP.NE.AND.EX P0, PT, RZ, UR7, PT, P0 ;  /* 0x00000007ff007c0c */ /* 0x000fc6000bf05300 */
[----:B------:R-:W-:Y:S02]  /*23550*/  IMAD R5, R11, UR5, R2 ;  /* 0x000000050b057c24 */ /* 0x000fe4000f8e0202 */
[----:B------:R-:W-:-:S04]  /*23560*/  IMAD.MOV.U32 R2, RZ, RZ, R14 ;  /* 0x000000ffff027224 */ /* 0x000fc800078e000e */
[----:B------:R-:W-:Y:S01]  /*23570*/  IMAD.WIDE.U32 R2, R11, UR4, R2 ;  /* 0x000000040b027c25 */ /* 0x000fe2000f8e0002 */
[----:B------:R-:W-:-:S03]  /*23580*/  ULDC UR4, c[0x0][0x618] ;  /* 0x0001860000047ab9 */ /* 0x000fc60000000800 */
[----:B------:R-:W-:-:S05]  /*23590*/  IMAD.IADD R3, R3, 0x1, R5 ;  /* 0x0000000103037824 */ /* 0x000fca00078e0205 */
[--C-:B------:R-:W-:Y:S02]  /*235a0*/  SHF.R.U64 R11, R2, UR4, R3.reuse ;  /* 0x00000004020b7c19 */ /* 0x100fe40008001203 */
[----:B------:R-:W-:Y:S01]  /*235b0*/  SHF.R.U32.HI R2, RZ, UR4, R3 ;  /* 0x00000004ff027c19 */ /* 0x000fe20008011603 */
[----:B------:R-:W-:-:S03]  /*235c0*/  ULDC UR4, c[0x0][0x608] ;  /* 0x0001820000047ab9 */ /* 0x000fc60000000800 */
[--C-:B------:R-:W-:Y:S02]  /*235d0*/  SHF.R.U64 R12, R11, UR4, R2.reuse ;  /* 0x000000040b0c7c19 */ /* 0x100fe40008001202 */
[----:B------:R-:W-:Y:S01]  /*235e0*/  SHF.R.U32.HI R3, RZ, UR4, R2 ;  /* 0x00000004ff037c19 */ /* 0x000fe20008011602 */
[----:B------:R-:W-:-:S03]  /*235f0*/  ULDC UR4, c[0x0][0x658] ;  /* 0x0001960000047ab9 */ /* 0x000fc60000000800 */
[--C-:B------:R-:W-:Y:S02]  /*23600*/  SHF.R.U64 R13, R12, UR4, R3.reuse ;  /* 0x000000040c0d7c19 */ /* 0x100fe40008001203 */
[----:B------:R-:W-:-:S03]  /*23610*/  SHF.R.U32.HI R14, RZ, UR4, R3 ;  /* 0x00000004ff0e7c19 */ /* 0x000fc60008011603 */
[----:B------:R-:W-:Y:S01]  /*23620*/  IMAD.MOV.U32 R2, RZ, RZ, R13 ;  /* 0x000000ffff027224 */ /* 0x000fe200078e000d */
[----:B------:R-:W-:Y:S01]  /*23630*/  MOV R3, R14 ;  /* 0x0000000e00037202 */ /* 0x000fe20000000f00 */
[----:B------:R-:W-:Y:S06]  /*23640*/  @!P0 BRA `(.L_x_560) ;  /* 0x0000000000288947 */ /* 0x000fec0003800000 */
        /* <DEDUP_REMOVED lines=10> */
.L_x_560:
[----:B------:R-:W-:Y:S01]  /*236f0*/  ULDC UR4, c[0x0][0x648] ;  /* 0x0001920000047ab9 */ /* 0x000fe20000000800 */
[----:B------:R-:W-:Y:S01]  /*23700*/  LOP3.LUT R12, R12, UR15, RZ, 0xc0, !PT ;  /* 0x0000000f0c0c7c12 */ /* 0x000fe2000f8ec0ff */
[----:B------:R-:W-:Y:S01]  /*23710*/  UISETP.NE.AND UP0, UPT, UR39, URZ, UPT ;  /* 0x0000003f2700728c */ /* 0x000fe2000bf05270 */
[----:B------:R-:W-:Y:S01]  /*23720*/  SHF.R.U64 R3, R2, UR4, R3 ;  /* 0x0000000402037c19 */ /* 0x000fe20008001203 */
[----:B------:R-:W-:Y:S01]  /*23730*/  ULDC UR4, c[0x0][0x638] ;  /* 0x00018e0000047ab9 */ /* 0x000fe20000000800 */
[----:B------:R-:W-:-:S03]  /*23740*/  IMAD.MOV.U32 R4, RZ, RZ, 0x1 ;  /* 0x00000001ff047424 */ /* 0x000fc600078e00ff */
[----:B------:R-:W-:Y:S01]  /*23750*/  IMAD.MOV R2, RZ, RZ, -R3 ;  /* 0x000000ffff027224 */ /* 0x000fe200078e0a03 */
[----:B------:R-:W-:Y:S01]  /*23760*/  PLOP3.LUT P0, PT, PT, PT, UP0, 0x40, 0x0 ;  /* 0x000000000000781c */ /* 0x000fe20003f0e808 */
[----:B------:R-:W-:Y:S01]  /*23770*/  IMAD R5, R3, UR14, R12 ;  /* 0x0000000e03057c24 */ /* 0x000fe2000f8e020c */
[----:B------:R-:W-:Y:S01]  /*23780*/  PLOP3.LUT P1, PT, PT, PT, UP0, 0x40, 0x0 ;  /* 0x000000000000781c */ /* 0x000fe20003f2e808 */
[----:B------:R-:W-:Y:S01]  /*23790*/  IMAD R13, R2, UR4, R13 ;  /* 0x00000004020d7c24 */ /* 0x000fe2000f8e020d */
[----:B------:R-:W-:Y:S01]  /*237a0*/  ULDC UR4, c[0x0][0x610] ;  /* 0x0001840000047ab9 */ /* 0x000fe20000000800 */
[----:B------:R-:W-:Y:S01]  /*237b0*/  LOP3.LUT R2, R11, UR13, RZ, 0xc0, !PT ;  /* 0x0000000d0b027c12 */ /* 0x000fe2000f8ec0ff */
[----:B------:R-:W-:Y:S01]  /*237c0*/  IMAD R8, R5, UR4, R8 ;  /* 0x0000000405087c24 */ /* 0x000fe2000f8e0208 */
[----:B------:R-:W-:-:S03]  /*237d0*/  ULDC UR4, c[0x0][0x600] ;  /* 0x0001800000047ab9 */ /* 0x000fc60000000800 */
[----:B------:R-:W-:-:S05]  /*237e0*/  IMAD R13, R13, UR4, R2 ;  /* 0x000000040d0d7c24 */ /* 0x000fca000f8e0202 */
[----:B------:R-:W-:Y:S02]  /*237f0*/  SEL R2, R13, R8, P0 ;  /* 0x000000080d027207 */ /* 0x000fe40000000000 */
[----:B------:R-:W-:-:S07]  /*23800*/  SEL R3, R8, R13, P1 ;  /* 0x0000000d08037207 */ /* 0x000fce0000800000 */
.L_x_558:
[----:B------:R-:W-:Y:S05]  /*23810*/  BSYNC B1 ;  /* 0x0000000000017941 */ /* 0x000fea0003800000 */
.L_x_557:
[----:B------:R-:W-:-:S13]  /*23820*/  LOP3.LUT P0, RZ, R4, 0xff, RZ, 0xc0, !PT ;  /* 0x000000ff04ff7812 */ /* 0x000fda000780c0ff */
[----:B------:R-:W-:Y:S05]  /*23830*/  @P0 BRA `(.L_x_561) ;  /* 0xfffffff000d80947 */ /* 0x000fea000383ffff */
[----:B------:R-:W-:Y:S05]  /*23840*/  BSYNC B0 ;  /* 0x0000000000007941 */ /* 0x000fea0003800000 */
.L_x_550:
[----:B------:R-:W-:-:S03]  /*23850*/  UMOV UR4, 0xffffffff ;  /* 0xffffffff00047882 */ /* 0x000fc60000000000 */
[----:B------:R-:W-:Y:S05]  /*23860*/  BRA.DIV UR4, `(.L_x_562) ;  /* 0x0000000204f47947 */ /* 0x000fea000b800000 */
[----:B------:R-:W-:-:S13]  /*23870*/  ELECT P6, URZ, PT ;  /* 0x00000000003f782f */ /* 0x000fda00038c0000 */
.L_x_575:
[----:B------:R-:W-:Y:S04]  /*23880*/  BSSY B0, `(.L_x_563) ;  /* 0x0000023000007945 */ /* 0x000fe80003800000 */
[----:B------:R-:W-:Y:S05]  /*23890*/  @!P6 BRA `(.L_x_564) ;  /* 0x000000000084e947 */ /* 0x000fea0003800000 */
[----:B------:R-:W-:-:S04]  /*238a0*/  ULOP3.LUT UR4, UR38, 0x2, URZ, 0xfc, !UPT ;  /* 0x0000000226047892 */ /* 0x000fc8000f8efc3f */
[----:B------:R-:W-:-:S06]  /*238b0*/  UISETP.NE.AND UP0, UPT, UR4, 0x3, UPT ;  /* 0x000000030400788c */ /* 0x000fcc000bf05270 */
[----:B------:R-:W-:-:S13]  /*238c0*/  PLOP3.LUT P0, PT, PT, PT, UP0, 0x80, 0x0 ;  /* 0x000000000000781c */ /* 0x000fda0003f0f008 */
[----:B------:R-:W-:Y:S05]  /*238d0*/  @!P0 BRA `(.L_x_565) ;  /* 0x0000000000048947 */ /* 0x000fea0003800000 */
[----:B------:R-:W-:Y:S01]  /*238e0*/  BPT.TRAP 0x1 ;  /* 0x000000040000795c */ /* 0x000fe20000300000 */
.L_x_565:
[----:B------:R-:W0:Y:S01]  /*238f0*/  S2R R3, SR_CgaCtaId ;  /* 0x0000000000037919 */ /* 0x000e220000008800 */
[----:B------:R-:W-:-:S04]  /*23900*/  MOV R2, 0x400 ;  /* 0x0000040000027802 */ /* 0x000fc80000000f00 */
[----:B0-----:R-:W-:Y:S02]  /*23910*/  LEA R2, R3, R2, 0x18 ;  /* 0x0000000203027211 */ /* 0x001fe400078ec0ff */
[----:B------:R-:W-:Y:S02]  /*23920*/  SHF.L.U32 R3, R0, 0x1f, RZ ;  /* 0x0000001f00037819 */ /* 0x000fe400000006ff */
[----:B------:R-:W-:-:S05]  /*23930*/  IADD3 R2, R2, 0x18, RZ ;  /* 0x0000001802027810 */ /* 0x000fca0007ffe0ff */
[----:B------:R-:W-:-:S04]  /*23940*/  IMAD R4, R7, 0x8, R2 ;  /* 0x0000000807047824 */ /* 0x000fc800078e0202 */
[----:B------:R-:W0:Y:S02]  /*23950*/  SYNCS.PHASECHK.TRANS64.TRYWAIT P0, [R4+URZ], R3 ;  /* 0x00000003040075a7 */ /* 0x000e24000800017f */
[----:B0-----:R-:W-:Y:S05]  /*23960*/  @!P0 BRA `(.L_x_566) ;  /* 0x0000000000d48947 */ /* 0x001fea0003800000 */
.L_x_576:
[----:B------:R-:W-:-:S05]  /*23970*/  VIADD R7, R7, 0x1 ;  /* 0x0000000107077836 */ /* 0x000fca0000000000 */
[----:B------:R-:W-:-:S04]  /*23980*/  ISETP.NE.AND P0, PT, R7, 0x3, PT ;  /* 0x000000030700780c */ /* 0x000fc80003f05270 */
[----:B0-----:R-:W-:Y:S02]  /*23990*/  SEL R3, RZ, 0x1, P0 ;  /* 0x00000001ff037807 */ /* 0x001fe40000000000 */
[----:B------:R-:W-:Y:S02]  /*239a0*/  SEL R7, R7, RZ, P0 ;  /* 0x000000ff07077207 */ /* 0x000fe40000000000 */
[----:B------:R-:W-:Y:S02]  /*239b0*/  LOP3.LUT R5, R0, R3, RZ, 0x3c, !PT ;  /* 0x0000000300057212 */ /* 0x000fe400078e3cff */
[----:B------:R-:W-:Y:S02]  /*239c0*/  LEA R3, R7, R2, 0x3 ;  /* 0x0000000207037211 */ /* 0x000fe400078e18ff */
[----:B------:R-:W-:-:S04]  /*239d0*/  SHF.L.U32 R0, R5, 0x1f, RZ ;  /* 0x0000001f05007819 */ /* 0x000fc800000006ff */
[----:B------:R-:W0:Y:S02]  /*239e0*/  SYNCS.PHASECHK.TRANS64.TRYWAIT P0, [R3+URZ], R0 ;  /* 0x00000000030075a7 */ /* 0x000e24000800017f */
[----:B0-----:R-:W-:Y:S05]  /*239f0*/  @!P0 BRA `(.L_x_567) ;  /* 0x0000000000c48947 */ /* 0x001fea0003800000 */
.L_x_577:
[----:B0-----:R-:W-:-:S05]  /*23a00*/  VIADD R0, R7, 0x1 ;  /* 0x0000000107007836 */ /* 0x001fca0000000000 */
[----:B------:R-:W-:-:S04]  /*23a10*/  ISETP.NE.AND P0, PT, R0, 0x3, PT ;  /* 0x000000030000780c */ /* 0x000fc80003f05270 */
[----:B------:R-:W-:Y:S02]  /*23a20*/  SEL R4, RZ, 0x1, P0 ;  /* 0x00000001ff047807 */ /* 0x000fe40000000000 */
[----:B------:R-:W-:Y:S02]  /*23a30*/  SEL R3, R0, RZ, P0 ;  /* 0x000000ff00037207 */ /* 0x000fe40000000000 */
[----:B------:R-:W-:-:S03]  /*23a40*/  LOP3.LUT R0, R5, R4, RZ, 0x3c, !PT ;  /* 0x0000000405007212 */ /* 0x000fc600078e3cff */
[----:B------:R-:W-:Y:S01]  /*23a50*/  IMAD R3, R3, 0x8, R2 ;  /* 0x0000000803037824 */ /* 0x000fe200078e0202 */
[----:B------:R-:W-:-:S07]  /*23a60*/  SHF.L.U32 R0, R0, 0x1f, RZ ;  /* 0x0000001f00007819 */ /* 0x000fce00000006ff */
.L_x_568:
[----:B0-----:R0:W1:Y:S02]  /*23a70*/  SYNCS.PHASECHK.TRANS64.TRYWAIT P0, [R3+URZ], R0 ;  /* 0x00000000030075a7 */ /* 0x001064000800017f */
[----:B-1----:R-:W-:Y:S05]  /*23a80*/  @!P0 NANOSLEEP.SYNCS 0x989680 ;  /* 0x009896800000895d */ /* 0x002fea0003900000 */
[----:B------:R-:W1:Y:S02]  /*23a90*/  @!P0 SYNCS.PHASECHK.TRANS64 P0, [R3+URZ], R0 ;  /* 0x00000000030085a7 */ /* 0x000e64000800007f */
[----:B-1----:R-:W-:Y:S05]  /*23aa0*/  @!P0 BRA `(.L_x_568) ;  /* 0xfffffffc00f08947 */ /* 0x002fea000383ffff */
.L_x_564:
[----:B------:R-:W-:Y:S05]  /*23ab0*/  BSYNC B0 ;  /* 0x0000000000007941 */ /* 0x000fea0003800000 */
.L_x_563:
[----:B------:R-:W-:Y:S05]  /*23ac0*/  EXIT ;  /* 0x000000000000794d */ /* 0x000fea0003800000 */
.L_x_21:
[----:B-1----:R1:W2:Y:S02]  /*23ad0*/  SYNCS.PHASECHK.TRANS64.TRYWAIT P1, [R4+URZ], R3 ;  /* 0x00000003040075a7 */ /* 0x0022a4000802017f */
[----:B--2---:R-:W-:Y:S05]  /*23ae0*/  @!P1 NANOSLEEP.SYNCS 0x989680 ;  /* 0x009896800000995d */ /* 0x004fea0003900000 */
[----:B------:R-:W2:Y:S02]  /*23af0*/  @!P1 SYNCS.PHASECHK.TRANS64 P1, [R4+URZ], R3 ;  /* 0x00000003040095a7 */ /* 0x000ea4000802007f */
[----:B--2---:R-:W-:Y:S05]  /*23b00*/  @!P1 BRA `(.L_x_21) ;  /* 0xfffffffc00f09947 */ /* 0x004fea000383ffff */
[----:B------:R-:W-:Y:S05]  /*23b10*/  BRA `(.L_x_20) ;  /* 0xfffffdd800f07947 */ /* 0x000fea000383ffff */
.L_x_26:
[----:B-1----:R1:W2:Y:S02]  /*23b20*/  SYNCS.PHASECHK.TRANS64.TRYWAIT P1, [R3+URZ], R4 ;  /* 0x00000004030075a7 */ /* 0x0022a4000802017f */
[----:B--2---:R-:W-:Y:S05]  /*23b30*/  @!P1 NANOSLEEP.SYNCS 0x989680 ;  /* 0x009896800000995d */ /* 0x004fea0003900000 */
[----:B------:R-:W2:Y:S02]  /*23b40*/  @!P1 SYNCS.PHASECHK.TRANS64 P1, [R3+URZ], R4 ;  /* 0x00000004030095a7 */ /* 0x000ea4000802007f */
[----:B--2---:R-:W-:Y:S05]  /*23b50*/  @!P1 BRA `(.L_x_26) ;  /* 0xfffffffc00f09947 */ /* 0x004fea000383ffff */
[----:B------:R-:W-:Y:S05]  /*23b60*/  BRA `(.L_x_25) ;  /* 0xfffffe50007c7947 */ /* 0x000fea000383ffff */
.L_x_551:
[----:B------:R-:W-:Y:S01]  /*23b70*/  BSSY B1, `(.L_x_569) ;  /* 0x0000006000017945 */ /* 0x000fe20003800000 */
[----:B------:R-:W-:-:S07]  /*23b80*/  MOV R15, 0xffffffff ;  /* 0xffffffff000f7802 */ /* 0x000fce0000000f00 */
[----:B------:R-:W-:Y:S05]  /*23b90*/  WARPSYNC.COLLECTIVE R15, `(.L_x_570) ;  /* 0x000000000f0c7348 */ /* 0x000fea0003c00000 */
[----:B------:R-:W-:Y:S02]  /*23ba0*/  ELECT P6, UR62, PT ;  /* 0x00000000003e782f */ /* 0x000fe400038c0000 */
[----:B------:R-:W-:Y:S01]  /*23bb0*/  MOV R14, UR62 ;  /* 0x0000003e000e7c02 */ /* 0x000fe20008000f00 */
[----:B------:R-:W-:Y:S10]  /*23bc0*/  ENDCOLLECTIVE ;  /* 0x000000000000791b */ /* 0x000ff40003800000 */
.L_x_570:
[----:B------:R-:W-:Y:S05]  /*23bd0*/  BSYNC B1 ;  /* 0x0000000000017941 */ /* 0x000fea0003800000 */
.L_x_569:
[----:B------:R-:W-:Y:S05]  /*23be0*/  BRA `(.L_x_571) ;  /* 0xffffffec00f87947 */ /* 0x000fea000383ffff */
.L_x_554:
[----:B0-----:R0:W1:Y:S02]  /*23bf0*/  SYNCS.PHASECHK.TRANS64.TRYWAIT P0, [R12+URZ+0x18], R11 ;  /* 0x0000180b0c0075a7 */ /* 0x001064000800017f */
[----:B-1----:R-:W-:Y:S05]  /*23c00*/  @!P0 NANOSLEEP.SYNCS 0x989680 ;  /* 0x009896800000895d */ /* 0x002fea0003900000 */
[----:B------:R-:W1:Y:S02]  /*23c10*/  @!P0 SYNCS.PHASECHK.TRANS64 P0, [R12+URZ+0x18], R11 ;  /* 0x0000180b0c0085a7 */ /* 0x000e64000800007f */
[----:B-1----:R-:W-:Y:S05]  /*23c20*/  @!P0 BRA `(.L_x_554) ;  /* 0xfffffffc00f08947 */ /* 0x002fea000383ffff */
[----:B------:R-:W-:Y:S05]  /*23c30*/  BRA `(.L_x_572) ;  /* 0xfffffff000347947 */ /* 0x000fea000383ffff */
.L_x_562:
[----:B------:R-:W-:Y:S01]  /*23c40*/  BSSY B0, `(.L_x_573) ;  /* 0x0000006000007945 */ /* 0x000fe20003800000 */
[----:B------:R-:W-:-:S07]  /*23c50*/  IMAD.MOV.U32 R15, RZ, RZ, -0x1 ;  /* 0xffffffffff0f7424 */ /* 0x000fce00078e00ff */
[----:B------:R-:W-:Y:S05]  /*23c60*/  WARPSYNC.COLLECTIVE R15, `(.L_x_574) ;  /* 0x000000000f0c7348 */ /* 0x000fea0003c00000 */
[----:B------:R-:W-:Y:S02]  /*23c70*/  ELECT P6, UR62, PT ;  /* 0x00000000003e782f */ /* 0x000fe400038c0000 */
[----:B------:R-:W-:Y:S01]  /*23c80*/  MOV R14, UR62 ;  /* 0x0000003e000e7c02 */ /* 0x000fe20008000f00 */
[----:B------:R-:W-:Y:S10]  /*23c90*/  ENDCOLLECTIVE ;  /* 0x000000000000791b */ /* 0x000ff40003800000 */
.L_x_574:
[----:B------:R-:W-:Y:S05]  /*23ca0*/  BSYNC B0 ;  /* 0x0000000000007941 */ /* 0x000fea0003800000 */
.L_x_573:
[----:B------:R-:W-:Y:S05]  /*23cb0*/  BRA `(.L_x_575) ;  /* 0xfffffff800f07947 */ /* 0x000fea000383ffff */
.L_x_566:
[----:B0-----:R0:W1:Y:S02]  /*23cc0*/  SYNCS.PHASECHK.TRANS64.TRYWAIT P0, [R4+URZ], R3 ;  /* 0x00000003040075a7 */ /* 0x001064000800017f */
[----:B-1----:R-:W-:Y:S05]  /*23cd0*/  @!P0 NANOSLEEP.SYNCS 0x989680 ;  /* 0x009896800000895d */ /* 0x002fea0003900000 */
[----:B------:R-:W1:Y:S02]  /*23ce0*/  @!P0 SYNCS.PHASECHK.TRANS64 P0, [R4+URZ], R3 ;  /* 0x00000003040085a7 */ /* 0x000e64000800007f */
[----:B-1----:R-:W-:Y:S05]  /*23cf0*/  @!P0 BRA `(.L_x_566) ;  /* 0xfffffffc00f08947 */ /* 0x002fea000383ffff */
[----:B------:R-:W-:Y:S05]  /*23d00*/  BRA `(.L_x_576) ;  /* 0xfffffffc00187947 */ /* 0x000fea000383ffff */
.L_x_567:
[----:B0-----:R0:W1:Y:S02]  /*23d10*/  SYNCS.PHASECHK.TRANS64.TRYWAIT P0, [R3+URZ], R0 ;  /* 0x00000000030075a7 */ /* 0x001064000800017f */
[----:B-1----:R-:W-:Y:S05]  /*23d20*/  @!P0 NANOSLEEP.SYNCS 0x989680 ;  /* 0x009896800000895d */ /* 0x002fea0003900000 */
[----:B------:R-:W1:Y:S02]  /*23d30*/  @!P0 SYNCS.PHASECHK.TRANS64 P0, [R3+URZ], R0 ;  /* 0x00000000030085a7 */ /* 0x000e64000800007f */
[----:B-1----:R-:W-:Y:S05]  /*23d40*/  @!P0 BRA `(.L_x_567) ;  /* 0xfffffffc00f08947 */ /* 0x002fea000383ffff */
[----:B------:R-:W-:Y:S05]  /*23d50*/  BRA `(.L_x_577) ;  /* 0xfffffffc00287947 */ /* 0x000fea000383ffff */
.L_x_578:
[----:B------:R-:W-:-:S00]  /*23d60*/  BRA `(.L_x_578) ;  /* 0xfffffffc00fc7947 */ /* 0x000fc0000383ffff */
[----:B------:R-:W-:-:S00]  /*23d70*/  NOP ;  /* 0x0000000000007918 */ /* 0x000fc00000000000 */
        /* <DEDUP_REMOVED lines=8> */
.L_x_579:


//--------------------- .nv.global.init           --------------------------
	.section	.nv.global.init,"aw",@progbits
.nv.global.init:
	.type		$str$22,@object
	.size		$str$22,($str$23 - $str$22)
$str$22:
        /*0000*/ 	.byte	0x6b, 0x5f, 0x74, 0x69, 0x6c, 0x65, 0x5f, 0x63, 0x6f, 0x75, 0x6e, 0x74, 0x20, 0x3e, 0x3d, 0x20
        /*0010*/ 	.byte	0x31, 0x00
	.type		$str$23,@object
	.size		$str$23,(__unnamed_1 - $str$23)
$str$23:
        /*0012*/ 	.byte	0x2f, 0x74, 0x6d, 0x70, 0x2f, 0x63, 0x75, 0x74, 0x6c, 0x61, 0x73, 0x73, 0x5f, 0x73, 0x77, 0x65
        /*0022*/ 	.byte	0x65, 0x70, 0x5f, 0x73, 0x72, 0x63, 0x2f, 0x69, 0x6e, 0x63, 0x6c, 0x75, 0x64, 0x65, 0x2f, 0x63
        /*0032*/ 	.byte	0x75, 0x74, 0x6c, 0x61, 0x73, 0x73, 0x2f, 0x67, 0x65, 0x6d, 0x6d, 0x2f, 0x63, 0x6f, 0x6c, 0x6c
        /*0042*/ 	.byte	0x65, 0x63, 0x74, 0x69, 0x76, 0x65, 0x2f, 0x73, 0x6d, 0x39, 0x30, 0x5f, 0x6d, 0x6d, 0x61, 0x5f
        /*0052*/ 	.byte	0x74, 0x6d, 0x61, 0x5f, 0x67, 0x6d, 0x6d, 0x61, 0x5f, 0x73, 0x73, 0x5f, 0x77, 0x61, 0x72, 0x70
        /*0062*/ 	.byte	0x73, 0x70, 0x65, 0x63, 0x69, 0x61, 0x6c, 0x69, 0x7a, 0x65, 0x64, 0x2e, 0x68, 0x70, 0x70, 0x00
	.type		__unnamed_1,@object
	.size		__unnamed_1,(.L_0 - __unnamed_1)
__unnamed_1:
        /* <DEDUP_REMOVED lines=182> */
        /*0bd2*/ 	.byte	0x65, 0x3a, 0x3a, 0x69, 0x64, 0x65, 0x6e, 0x74, 0x69, 0x74, 0x79, 0x5d, 0x00
.L_0:


//--------------------- .nv.shared._ZN7cutlass13device_kernelINS_4gemm6kernel13GemmUniversalIN4cute5tupleIJiiiiEEENS1_10collective13CollectiveMmaINS1_34MainloopSm90TmaGmmaWarpSpecializedILi3ENS5_IJNS4_1CILi2EEESB_NSA_ILi1EEEEEENS1_35KernelTmaWarpSpecializedCooperativeEEENS5_IJNSA_ILi256EEESG_NSA_ILi128EEEEEENS_10bfloat16_tENS5_IJlSC_lEEESJ_SK_NS4_8TiledMMAINS4_8MMA_AtomIJNS4_4SM904GMMA28MMA_64x256x16_F32BF16BF16_SSILNSO_5MajorE0ELSQ_0ELNSO_7ScaleInE1ELSR_1EEEEEENS4_6LayoutINS5_IJSB_SC_SC_EEENS5_IJSC_NSA_ILi0EEESW_EEEEENS5_IJNS4_10UnderscoreESZ_SZ_EEEEENS4_23SM90_TMA_LOAD_MULTICASTENS4_14ComposedLayoutINS4_7SwizzleILi3ELi4ELi3EEENS4_18smem_ptr_flag_bitsILi16EEENSU_INS5_IJNSA_ILi8EEENSA_ILi64EEEEEENS5_IJS19_SC_EEEEEEEvNS4_8identityES12_S1D_vS1E_EENS_8epilogue10collective6detail29Sm90TmaWarpSpecializedAdapterINS1H_15DefaultEpilogueISJ_SK_SK_NS1G_6thread17LinearCombinationISJ_Li1EffLNS1L_9ScaleType4KindE0ELNS_15FloatRoundStyleE2ESJ_EENS1_15EpilogueDefaultEEEEEvvEEEEvNT_6ParamsE --------------------------
	.section	.nv.shared._ZN7cutlass13device_kernelINS_4gemm6kernel13GemmUniversalIN4cute5tupleIJiiiiEEENS1_10collective13CollectiveMmaINS1_34MainloopSm90TmaGmmaWarpSpecializedILi3ENS5_IJNS4_1CILi2EEESB_NSA_ILi1EEEEEENS1_35KernelTmaWarpSpecializedCooperativeEEENS5_IJNSA_ILi256EEESG_NSA_ILi128EEEEEENS_10bfloat16_tENS5_IJlSC_lEEESJ_SK_NS4_8TiledMMAINS4_8MMA_AtomIJNS4_4SM904GMMA28MMA_64x256x16_F32BF16BF16_SSILNSO_5MajorE0ELSQ_0ELNSO_7ScaleInE1ELSR_1EEEEEENS4_6LayoutINS5_IJSB_SC_SC_EEENS5_IJSC_NSA_ILi0EEESW_EEEEENS5_IJNS4_10UnderscoreESZ_SZ_EEEEENS4_23SM90_TMA_LOAD_MULTICASTENS4_14ComposedLayoutINS4_7SwizzleILi3ELi4ELi3EEENS4_18smem_ptr_flag_bitsILi16EEENSU_INS5_IJNSA_ILi8EEENSA_ILi64EEEEEENS5_IJS19_SC_EEEEEEEvNS4_8identityES12_S1D_vS1E_EENS_8epilogue10collective6detail29Sm90TmaWarpSpecializedAdapterINS1H_15DefaultEpilogueISJ_SK_SK_NS1G_6thread17LinearCombinationISJ_Li1EffLNS1L_9ScaleType4KindE0ELNS_15FloatRoundStyleE2ESJ_EENS1_15EpilogueDefaultEEEEEvvEEEEvNT_6ParamsE,"aw",@nobits
	.sectionflags	@""
	.align	16
	.zero		1024


//--------------------- .nv.shared.reserved.0     --------------------------
	.section	.nv.shared.reserved.0,"aw",@nobits
	.weak		__nv_reservedSMEM_offset_0_alias
	.size		__nv_reservedSMEM_offset_0_alias, 0, 0
	.other		__nv_reservedSMEM_offset_0_alias,@"STO_CUDA_RESERVED_SHARED STV_DEFAULT"
__nv_reservedSMEM_offset_0_alias:
	.zero		0


//--------------------- .nv.global                --------------------------
	.section	.nv.global,"aw",@nobits
.nv.global:
	.type		_ZN39_INTERNAL_d18c6faf_4_k_cu_bae8d26e_37324cute1_E,@object
	.size		_ZN39_INTERNAL_d18c6faf_4_k_cu_bae8d26e_37324cute1_E,(_ZN39_INTERNAL_d18c6faf_4_k_cu_bae8d26e_37324cuda3std3__45__cpo6cbeginE - _ZN39_INTERNAL_d18c6faf_4_k_cu_bae8d26e_37324cute1_E)
_ZN39_INTERNAL_d18c6faf_4_k_cu_bae8d26e_37324cute1_E:
	.zero		1
	.type		_ZN39_INTERNAL_d18c6faf_4_k_cu_bae8d26e_37324cuda3std3__45__cpo6cbeginE,@object
	.size		_ZN39_INTERNAL_d18c6faf_4_k_cu_bae8d26e_37324cuda3std3__45__cpo6cbeginE,(_ZN39_INTERNAL_d18c6faf_4_k_cu_bae8d26e_37324cuda3std3__48in_placeE - _ZN39_INTERNAL_d18c6faf_4_k_cu_bae8d26e_37324cuda3std3__45__cpo6cbeginE)
_ZN39_INTERNAL_d18c6faf_4_k_cu_bae8d26e_37324cuda3std3__45__cpo6cbeginE:
	.zero		1
	.type		_ZN39_INTERNAL_d18c6faf_4_k_cu_bae8d26e_37324cuda3std3__48in_placeE,@object
	.size		_ZN39_INTERNAL_d18c6faf_4_k_cu_bae8d26e_37324cuda3std3__48in_placeE,(_ZN39_INTERNAL_d18c6faf_4_k_cu_bae8d26e_37324cuda3std6ranges3__45__cpo9iter_moveE - _ZN39_INTERNAL_d18c6faf_4_k_cu_bae8d26e_37324cuda3std3__48in_placeE)
_ZN39_INTERNAL_d18c6faf_4_k_cu_bae8d26e_37324cuda3std3__48in_placeE:
	.zero		1
	.type		_ZN39_INTERNAL_d18c6faf_4_k_cu_bae8d26e_37324cuda3std6ranges3__45__cpo9iter_moveE,@object
	.size		_ZN39_INTERNAL_d18c6faf_4_k_cu_bae8d26e_37324cuda3std6ranges3__45__cpo9iter_moveE,(_ZN39_INTERNAL_d18c6faf_4_k_cu_bae8d26e_37324cuda3std3__45__cpo5beginE - _ZN39_INTERNAL_d18c6faf_4_k_cu_bae8d26e_37324cuda3std6ranges3__45__cpo9iter_moveE)
_ZN39_INTERNAL_d18c6faf_4_k_cu_bae8d26e_37324cuda3std6ranges3__45__cpo9iter_moveE:
	.zero		1
	.type		_ZN39_INTERNAL_d18c6faf_4_k_cu_bae8d26e_37324cuda3std3__45__cpo5beginE,@object
	.size		_ZN39_INTERNAL_d18c6faf_4_k_cu_bae8d26e_37324cuda3std3__45__cpo5beginE,(_ZN39_INTERNAL_d18c6faf_4_k_cu_bae8d26e_37324cuda3std3__441_GLOBAL__N__d18c6faf_4_k_cu_bae8d26e_37326ignoreE - _ZN39_INTERNAL_d18c6faf_4_k_cu_bae8d26e_37324cuda3std3__45__cpo5beginE)
_ZN39_INTERNAL_d18c6faf_4_k_cu_bae8d26e_37324cuda3std3__45__cpo5beginE:
	.zero		1
	.type		_ZN39_INTERNAL_d18c6faf_4_k_cu_bae8d26e_37324cuda3std3__441_GLOBAL__N__d18c6faf_4_k_cu_bae8d26e_37326ignoreE,@object
	.size		_ZN39_INTERNAL_d18c6faf_4_k_cu_bae8d26e_37324cuda3std3__441_GLOBAL__N__d18c6faf_4_k_cu_bae8d26e_37326ignoreE,(_ZN39_INTERNAL_d18c6faf_4_k_cu_bae8d26e_37324cute7productE - _ZN39_INTERNAL_d18c6faf_4_k_cu_bae8d26e_37324cuda3std3__441_GLOBAL__N__d18c6faf_4_k_cu_bae8d26e_37326ignoreE)
_ZN39_INTERNAL_d18c6faf_4_k_cu_bae8d26e_37324cuda3std3__441_GLOBAL__N__d18c6faf_4_k_cu_bae8d26e_37326ignoreE:
	.zero		1
	.type		_ZN39_INTERNAL_d18c6faf_4_k_cu_bae8d26e_37324cute7productE,@object
	.size		_ZN39_INTERNAL_d18c6faf_4_k_cu_bae8d26e_37324cute7productE,(_ZN39_INTERNAL_d18c6faf_4_k_cu_bae8d26e_37324cuda3std3__45__cpo3endE - _ZN39_INTERNAL_d18c6faf_4_k_cu_bae8d26e_37324cute7productE)
_ZN39_INTERNAL_d18c6faf_4_k_cu_bae8d26e_37324cute7productE:
	.zero		1
	.type		_ZN39_INTERNAL_d18c6faf_4_k_cu_bae8d26e_37324cuda3std3__45__cpo3endE,@object
	.size		_ZN39_INTERNAL_d18c6faf_4_k_cu_bae8d26e_37324cuda3std3__45__cpo3endE,(_ZN39_INTERNAL_d18c6faf_4_k_cu_bae8d26e_37324cuda3std3__419piecewise_constructE - _ZN39_INTERNAL_d18c6faf_4_k_cu_bae8d26e_37324cuda3std3__45__cpo3endE)
_ZN39_INTERNAL_d18c6faf_4_k_cu_bae8d26e_37324cuda3std3__45__cpo3endE:
	.zero		1
	.type		_ZN39_INTERNAL_d18c6faf_4_k_cu_bae8d26e_37324cuda3std3__419piecewise_constructE,@object
	.size		_ZN39_INTERNAL_d18c6faf_4_k_cu_bae8d26e_37324cuda3std3__419piecewise_constructE,(_ZN39_INTERNAL_d18c6faf_4_k_cu_bae8d26e_37324cuda3std3__45__cpo4cendE - _ZN39_INTERNAL_d18c6faf_4_k_cu_bae8d26e_37324cuda3std3__419piecewise_constructE)
_ZN39_INTERNAL_d18c6faf_4_k_cu_bae8d26e_37324cuda3std3__419piecewise_constructE:
	.zero		1
	.type		_ZN39_INTERNAL_d18c6faf_4_k_cu_bae8d26e_37324cuda3std3__45__cpo4cendE,@object
	.size		_ZN39_INTERNAL_d18c6faf_4_k_cu_bae8d26e_37324cuda3std3__45__cpo4cendE,(_ZN39_INTERNAL_d18c6faf_4_k_cu_bae8d26e_37324cuda3std6ranges3__45__cpo4swapE - _ZN39_INTERNAL_d18c6faf_4_k_cu_bae8d26e_37324cuda3std3__45__cpo4cendE)
_ZN39_INTERNAL_d18c6faf_4_k_cu_bae8d26e_37324cuda3std3__45__cpo4cendE:
	.zero		1
	.type		_ZN39_INTERNAL_d18c6faf_4_k_cu_bae8d26e_37324cuda3std6ranges3__45__cpo4swapE,@object
	.size		_ZN39_INTERNAL_d18c6faf_4_k_cu_bae8d26e_37324cuda3std6ranges3__45__cpo4swapE,(.L_8 - _ZN39_INTERNAL_d18c6faf_4_k_cu_bae8d26e_37324cuda3std6ranges3__45__cpo4swapE)
_ZN39_INTERNAL_d18c6faf_4_k_cu_bae8d26e_37324cuda3std6ranges3__45__cpo4swapE:
	.zero		1
.L_8:


//--------------------- .nv.constant0._ZN7cutlass13device_kernelINS_4gemm6kernel13GemmUniversalIN4cute5tupleIJiiiiEEENS1_10collective13CollectiveMmaINS1_34MainloopSm90TmaGmmaWarpSpecializedILi3ENS5_IJNS4_1CILi2EEESB_NSA_ILi1EEEEEENS1_35KernelTmaWarpSpecializedCooperativeEEENS5_IJNSA_ILi256EEESG_NSA_ILi128EEEEEENS_10bfloat16_tENS5_IJlSC_lEEESJ_SK_NS4_8TiledMMAINS4_8MMA_AtomIJNS4_4SM904GMMA28MMA_64x256x16_F32BF16BF16_SSILNSO_5MajorE0ELSQ_0ELNSO_7ScaleInE1ELSR_1EEEEEENS4_6LayoutINS5_IJSB_SC_SC_EEENS5_IJSC_NSA_ILi0EEESW_EEEEENS5_IJNS4_10UnderscoreESZ_SZ_EEEEENS4_23SM90_TMA_LOAD_MULTICASTENS4_14ComposedLayoutINS4_7SwizzleILi3ELi4ELi3EEENS4_18smem_ptr_flag_bitsILi16EEENSU_INS5_IJNSA_ILi8EEENSA_ILi64EEEEEENS5_IJS19_SC_EEEEEEEvNS4_8identityES12_S1D_vS1E_EENS_8epilogue10collective6detail29Sm90TmaWarpSpecializedAdapterINS1H_15DefaultEpilogueISJ_SK_SK_NS1G_6thread17LinearCombinationISJ_Li1EffLNS1L_9ScaleType4KindE0ELNS_15FloatRoundStyleE2ESJ_EENS1_15EpilogueDefaultEEEEEvvEEEEvNT_6ParamsE --------------------------
	.section	.nv.constant0._ZN7cutlass13device_kernelINS_4gemm6kernel13GemmUniversalIN4cute5tupleIJiiiiEEENS1_10collective13CollectiveMmaINS1_34MainloopSm90TmaGmmaWarpSpecializedILi3ENS5_IJNS4_1CILi2EEESB_NSA_ILi1EEEEEENS1_35KernelTmaWarpSpecializedCooperativeEEENS5_IJNSA_ILi256EEESG_NSA_ILi128EEEEEENS_10bfloat16_tENS5_IJlSC_lEEESJ_SK_NS4_8TiledMMAINS4_8MMA_AtomIJNS4_4SM904GMMA28MMA_64x256x16_F32BF16BF16_SSILNSO_5MajorE0ELSQ_0ELNSO_7ScaleInE1ELSR_1EEEEEENS4_6LayoutINS5_IJSB_SC_SC_EEENS5_IJSC_NSA_ILi0EEESW_EEEEENS5_IJNS4_10UnderscoreESZ_SZ_EEEEENS4_23SM90_TMA_LOAD_MULTICASTENS4_14ComposedLayoutINS4_7SwizzleILi3ELi4ELi3EEENS4_18smem_ptr_flag_bitsILi16EEENSU_INS5_IJNSA_ILi8EEENSA_ILi64EEEEEENS5_IJS19_SC_EEEEEEEvNS4_8identityES12_S1D_vS1E_EENS_8epilogue10collective6detail29Sm90TmaWarpSpecializedAdapterINS1H_15DefaultEpilogueISJ_SK_SK_NS1G_6thread17LinearCombinationISJ_Li1EffLNS1L_9ScaleType4KindE0ELNS_15FloatRoundStyleE2ESJ_EENS1_15EpilogueDefaultEEEEEvvEEEEvNT_6ParamsE,"a",@progbits
	.sectionflags	@""
	.align	4
.nv.constant0._ZN7cutlass13device_kernelINS_4gemm6kernel13GemmUniversalIN4cute5tupleIJiiiiEEENS1_10collective13CollectiveMmaINS1_34MainloopSm90TmaGmmaWarpSpecializedILi3ENS5_IJNS4_1CILi2EEESB_NSA_ILi1EEEEEENS1_35KernelTmaWarpSpecializedCooperativeEEENS5_IJNSA_ILi256EEESG_NSA_ILi128EEEEEENS_10bfloat16_tENS5_IJlSC_lEEESJ_SK_NS4_8TiledMMAINS4_8MMA_AtomIJNS4_4SM904GMMA28MMA_64x256x16_F32BF16BF16_SSILNSO_5MajorE0ELSQ_0ELNSO_7ScaleInE1ELSR_1EEEEEENS4_6LayoutINS5_IJSB_SC_SC_EEENS5_IJSC_NSA_ILi0EEESW_EEEEENS5_IJNS4_10UnderscoreESZ_SZ_EEEEENS4_23SM90_TMA_LOAD_MULTICASTENS4_14ComposedLayoutINS4_7SwizzleILi3ELi4ELi3EEENS4_18smem_ptr_flag_bitsILi16EEENSU_INS5_IJNSA_ILi8EEENSA_ILi64EEEEEENS5_IJS19_SC_EEEEEEEvNS4_8identityES12_S1D_vS1E_EENS_8epilogue10collective6detail29Sm90TmaWarpSpecializedAdapterINS1H_15DefaultEpilogueISJ_SK_SK_NS1G_6thread17LinearCombinationISJ_Li1EffLNS1L_9ScaleType4KindE0ELNS_15FloatRoundStyleE2ESJ_EENS1_15EpilogueDefaultEEEEEvvEEEEvNT_6ParamsE:
	.zero		1664


//--------------------- SYMBOLS --------------------------

	.type		.nv.reservedSmem.offset0,@object
	.size		.nv.reservedSmem.offset0,0x4
	.type		__assertfail,@function
